//
// Generated by NVIDIA NVVM Compiler
//
// Compiler Build ID: CL-36424714
// Cuda compilation tools, release 13.0, V13.0.88
// Based on NVVM 20.0.0
//

.version 9.0
.target sm_100
.address_size 64

	// .globl	_Z4blurPhS_iiiPdi

.visible .entry _Z4blurPhS_iiiPdi(
	.param .u64 .ptr .align 1 _Z4blurPhS_iiiPdi_param_0,
	.param .u64 .ptr .align 1 _Z4blurPhS_iiiPdi_param_1,
	.param .u32 _Z4blurPhS_iiiPdi_param_2,
	.param .u32 _Z4blurPhS_iiiPdi_param_3,
	.param .u32 _Z4blurPhS_iiiPdi_param_4,
	.param .u64 .ptr .align 1 _Z4blurPhS_iiiPdi_param_5,
	.param .u32 _Z4blurPhS_iiiPdi_param_6
)
{
	.reg .pred 	%p<95>;
	.reg .b32 	%r<382>;
	.reg .b64 	%rd<38>;

	ld.param.u64 	%rd3, [_Z4blurPhS_iiiPdi_param_0];
	ld.param.u32 	%r177, [_Z4blurPhS_iiiPdi_param_2];
	ld.param.u32 	%r181, [_Z4blurPhS_iiiPdi_param_3];
	ld.param.u32 	%r179, [_Z4blurPhS_iiiPdi_param_4];
	cvta.to.global.u64 	%rd1, %rd3;
	mov.u32 	%r182, %ctaid.x;
	mov.u32 	%r183, %ntid.x;
	mov.u32 	%r184, %tid.x;
	mad.lo.s32 	%r1, %r182, %r183, %r184;
	mov.u32 	%r185, %ctaid.y;
	mov.u32 	%r186, %ntid.y;
	mov.u32 	%r187, %tid.y;
	mad.lo.s32 	%r188, %r185, %r186, %r187;
	setp.ge.s32 	%p2, %r1, %r177;
	setp.ge.s32 	%p3, %r188, %r181;
	or.pred  	%p4, %p2, %p3;
	@%p4 bra 	$L__BB0_45;
	setp.lt.s32 	%p5, %r179, 1;
	mov.b32 	%r313, 0;
	mov.u32 	%r314, %r313;
	mov.u32 	%r315, %r313;
	@%p5 bra 	$L__BB0_44;
	shr.u32 	%r191, %r179, 1;
	sub.s32 	%r3, %r1, %r191;
	sub.s32 	%r4, %r188, %r191;
	and.b32  	%r5, %r179, 7;
	and.b32  	%r192, %r179, 2147483640;
	neg.s32 	%r6, %r192;
	mul.lo.s32 	%r193, %r177, %r4;
	add.s32 	%r194, %r193, %r177;
	add.s32 	%r195, %r1, %r194;
	sub.s32 	%r7, %r195, %r191;
	add.s32 	%r8, %r4, 3;
	add.s32 	%r196, %r4, 2;
	mad.lo.s32 	%r197, %r177, %r196, %r1;
	sub.s32 	%r9, %r197, %r191;
	mad.lo.s32 	%r198, %r177, %r8, %r1;
	sub.s32 	%r10, %r198, %r191;
	add.s32 	%r199, %r4, 4;
	mad.lo.s32 	%r200, %r177, %r199, %r1;
	sub.s32 	%r11, %r200, %r191;
	add.s32 	%r201, %r4, 5;
	mad.lo.s32 	%r202, %r177, %r201, %r1;
	sub.s32 	%r12, %r202, %r191;
	add.s32 	%r203, %r4, 6;
	mad.lo.s32 	%r204, %r177, %r203, %r1;
	sub.s32 	%r13, %r204, %r191;
	add.s32 	%r205, %r4, 7;
	mad.lo.s32 	%r206, %r177, %r205, %r1;
	sub.s32 	%r14, %r206, %r191;
	add.s32 	%r207, %r1, %r193;
	sub.s32 	%r15, %r207, %r191;
	mov.b32 	%r296, 0;
	mov.u32 	%r315, %r296;
	mov.u32 	%r314, %r296;
	mov.u32 	%r313, %r296;
$L__BB0_3:
	setp.lt.u32 	%p6, %r179, 8;
	add.s32 	%r20, %r3, %r296;
	setp.gt.s32 	%p7, %r20, -1;
	setp.lt.s32 	%p8, %r20, %r177;
	and.pred  	%p1, %p7, %p8;
	mov.b32 	%r359, 0;
	@%p6 bra 	$L__BB0_22;
	add.s32 	%r210, %r7, %r296;
	mul.lo.s32 	%r308, %r210, 3;
	add.s32 	%r211, %r9, %r296;
	mul.lo.s32 	%r306, %r211, 3;
	add.s32 	%r212, %r10, %r296;
	mul.lo.s32 	%r305, %r212, 3;
	add.s32 	%r213, %r11, %r296;
	mul.lo.s32 	%r304, %r213, 3;
	add.s32 	%r214, %r12, %r296;
	mul.lo.s32 	%r303, %r214, 3;
	add.s32 	%r215, %r13, %r296;
	mul.lo.s32 	%r302, %r215, 3;
	add.s32 	%r216, %r14, %r296;
	mul.lo.s32 	%r301, %r216, 3;
	add.s32 	%r217, %r15, %r296;
	mul.lo.s32 	%r300, %r217, 3;
	mov.u32 	%r307, %r8;
	mov.u32 	%r309, %r6;
$L__BB0_5:
	.pragma "nounroll";
	add.s32 	%r218, %r307, -3;
	setp.gt.s32 	%p9, %r218, -1;
	setp.lt.s32 	%p10, %r218, %r181;
	and.pred  	%p11, %p9, %p10;
	and.pred  	%p12, %p1, %p11;
	not.pred 	%p13, %p12;
	@%p13 bra 	$L__BB0_7;
	cvt.s64.s32 	%rd4, %r300;
	add.s64 	%rd5, %rd1, %rd4;
	ld.global.u8 	%r219, [%rd5];
	add.s32 	%r313, %r313, %r219;
	ld.global.u8 	%r220, [%rd5+1];
	add.s32 	%r314, %r314, %r220;
	ld.global.u8 	%r221, [%rd5+2];
	add.s32 	%r315, %r315, %r221;
$L__BB0_7:
	add.s32 	%r222, %r307, -2;
	setp.gt.s32 	%p14, %r222, -1;
	setp.lt.s32 	%p15, %r222, %r181;
	and.pred  	%p16, %p14, %p15;
	and.pred  	%p17, %p1, %p16;
	not.pred 	%p18, %p17;
	@%p18 bra 	$L__BB0_9;
	cvt.s64.s32 	%rd6, %r308;
	add.s64 	%rd7, %rd1, %rd6;
	ld.global.u8 	%r223, [%rd7];
	add.s32 	%r313, %r313, %r223;
	ld.global.u8 	%r224, [%rd7+1];
	add.s32 	%r314, %r314, %r224;
	ld.global.u8 	%r225, [%rd7+2];
	add.s32 	%r315, %r315, %r225;
$L__BB0_9:
	add.s32 	%r226, %r307, -1;
	setp.gt.s32 	%p19, %r226, -1;
	setp.lt.s32 	%p20, %r226, %r181;
	and.pred  	%p21, %p19, %p20;
	and.pred  	%p22, %p1, %p21;
	not.pred 	%p23, %p22;
	@%p23 bra 	$L__BB0_11;
	cvt.s64.s32 	%rd8, %r306;
	add.s64 	%rd9, %rd1, %rd8;
	ld.global.u8 	%r227, [%rd9];
	add.s32 	%r313, %r313, %r227;
	ld.global.u8 	%r228, [%rd9+1];
	add.s32 	%r314, %r314, %r228;
	ld.global.u8 	%r229, [%rd9+2];
	add.s32 	%r315, %r315, %r229;
$L__BB0_11:
	setp.gt.s32 	%p24, %r307, -1;
	setp.lt.s32 	%p25, %r307, %r181;
	and.pred  	%p26, %p24, %p25;
	and.pred  	%p27, %p1, %p26;
	not.pred 	%p28, %p27;
	@%p28 bra 	$L__BB0_13;
	cvt.s64.s32 	%rd10, %r305;
	add.s64 	%rd11, %rd1, %rd10;
	ld.global.u8 	%r230, [%rd11];
	add.s32 	%r313, %r313, %r230;
	ld.global.u8 	%r231, [%rd11+1];
	add.s32 	%r314, %r314, %r231;
	ld.global.u8 	%r232, [%rd11+2];
	add.s32 	%r315, %r315, %r232;
$L__BB0_13:
	add.s32 	%r233, %r307, 1;
	setp.gt.s32 	%p29, %r233, -1;
	setp.lt.s32 	%p30, %r233, %r181;
	and.pred  	%p31, %p29, %p30;
	and.pred  	%p32, %p1, %p31;
	not.pred 	%p33, %p32;
	@%p33 bra 	$L__BB0_15;
	cvt.s64.s32 	%rd12, %r304;
	add.s64 	%rd13, %rd1, %rd12;
	ld.global.u8 	%r234, [%rd13];
	add.s32 	%r313, %r313, %r234;
	ld.global.u8 	%r235, [%rd13+1];
	add.s32 	%r314, %r314, %r235;
	ld.global.u8 	%r236, [%rd13+2];
	add.s32 	%r315, %r315, %r236;
$L__BB0_15:
	add.s32 	%r237, %r307, 2;
	setp.gt.s32 	%p34, %r237, -1;
	setp.lt.s32 	%p35, %r237, %r181;
	and.pred  	%p36, %p34, %p35;
	and.pred  	%p37, %p1, %p36;
	not.pred 	%p38, %p37;
	@%p38 bra 	$L__BB0_17;
	cvt.s64.s32 	%rd14, %r303;
	add.s64 	%rd15, %rd1, %rd14;
	ld.global.u8 	%r238, [%rd15];
	add.s32 	%r313, %r313, %r238;
	ld.global.u8 	%r239, [%rd15+1];
	add.s32 	%r314, %r314, %r239;
	ld.global.u8 	%r240, [%rd15+2];
	add.s32 	%r315, %r315, %r240;
$L__BB0_17:
	add.s32 	%r241, %r307, 3;
	setp.gt.s32 	%p39, %r241, -1;
	setp.lt.s32 	%p40, %r241, %r181;
	and.pred  	%p41, %p39, %p40;
	and.pred  	%p42, %p1, %p41;
	not.pred 	%p43, %p42;
	@%p43 bra 	$L__BB0_19;
	cvt.s64.s32 	%rd16, %r302;
	add.s64 	%rd17, %rd1, %rd16;
	ld.global.u8 	%r242, [%rd17];
	add.s32 	%r313, %r313, %r242;
	ld.global.u8 	%r243, [%rd17+1];
	add.s32 	%r314, %r314, %r243;
	ld.global.u8 	%r244, [%rd17+2];
	add.s32 	%r315, %r315, %r244;
$L__BB0_19:
	add.s32 	%r245, %r307, 4;
	setp.gt.s32 	%p44, %r245, -1;
	setp.lt.s32 	%p45, %r245, %r181;
	and.pred  	%p46, %p44, %p45;
	and.pred  	%p47, %p1, %p46;
	not.pred 	%p48, %p47;
	@%p48 bra 	$L__BB0_21;
	cvt.s64.s32 	%rd18, %r301;
	add.s64 	%rd19, %rd1, %rd18;
	ld.global.u8 	%r246, [%rd19];
	add.s32 	%r313, %r313, %r246;
	ld.global.u8 	%r247, [%rd19+1];
	add.s32 	%r314, %r314, %r247;
	ld.global.u8 	%r248, [%rd19+2];
	add.s32 	%r315, %r315, %r248;
$L__BB0_21:
	and.b32  	%r359, %r179, 2147483640;
	add.s32 	%r309, %r309, 8;
	mul.lo.s32 	%r249, %r177, 24;
	add.s32 	%r308, %r308, %r249;
	add.s32 	%r307, %r307, 8;
	add.s32 	%r306, %r306, %r249;
	add.s32 	%r305, %r305, %r249;
	add.s32 	%r304, %r304, %r249;
	add.s32 	%r303, %r303, %r249;
	add.s32 	%r302, %r302, %r249;
	add.s32 	%r301, %r301, %r249;
	add.s32 	%r300, %r300, %r249;
	setp.ne.s32 	%p49, %r309, 0;
	@%p49 bra 	$L__BB0_5;
$L__BB0_22:
	setp.eq.s32 	%p50, %r5, 0;
	@%p50 bra 	$L__BB0_43;
	add.s32 	%r251, %r5, -1;
	setp.lt.u32 	%p51, %r251, 3;
	@%p51 bra 	$L__BB0_33;
	add.s32 	%r108, %r4, %r359;
	setp.gt.s32 	%p52, %r108, -1;
	setp.lt.s32 	%p53, %r108, %r181;
	and.pred  	%p54, %p52, %p53;
	and.pred  	%p56, %p1, %p54;
	not.pred 	%p57, %p56;
	@%p57 bra 	$L__BB0_26;
	mad.lo.s32 	%r252, %r108, %r177, %r20;
	mul.lo.s32 	%r253, %r252, 3;
	cvt.s64.s32 	%rd20, %r253;
	add.s64 	%rd21, %rd1, %rd20;
	ld.global.u8 	%r254, [%rd21];
	add.s32 	%r313, %r313, %r254;
	ld.global.u8 	%r255, [%rd21+1];
	add.s32 	%r314, %r314, %r255;
	ld.global.u8 	%r256, [%rd21+2];
	add.s32 	%r315, %r315, %r256;
$L__BB0_26:
	add.s32 	%r115, %r108, 1;
	setp.gt.s32 	%p58, %r115, -1;
	setp.lt.s32 	%p59, %r115, %r181;
	and.pred  	%p60, %p58, %p59;
	and.pred  	%p61, %p1, %p60;
	not.pred 	%p62, %p61;
	@%p62 bra 	$L__BB0_28;
	mad.lo.s32 	%r257, %r115, %r177, %r20;
	mul.lo.s32 	%r258, %r257, 3;
	cvt.s64.s32 	%rd22, %r258;
	add.s64 	%rd23, %rd1, %rd22;
	ld.global.u8 	%r259, [%rd23];
	add.s32 	%r313, %r313, %r259;
	ld.global.u8 	%r260, [%rd23+1];
	add.s32 	%r314, %r314, %r260;
	ld.global.u8 	%r261, [%rd23+2];
	add.s32 	%r315, %r315, %r261;
$L__BB0_28:
	add.s32 	%r122, %r108, 2;
	setp.gt.s32 	%p63, %r122, -1;
	setp.lt.s32 	%p64, %r122, %r181;
	and.pred  	%p65, %p63, %p64;
	and.pred  	%p66, %p1, %p65;
	not.pred 	%p67, %p66;
	@%p67 bra 	$L__BB0_30;
	mad.lo.s32 	%r262, %r122, %r177, %r20;
	mul.lo.s32 	%r263, %r262, 3;
	cvt.s64.s32 	%rd24, %r263;
	add.s64 	%rd25, %rd1, %rd24;
	ld.global.u8 	%r264, [%rd25];
	add.s32 	%r313, %r313, %r264;
	ld.global.u8 	%r265, [%rd25+1];
	add.s32 	%r314, %r314, %r265;
	ld.global.u8 	%r266, [%rd25+2];
	add.s32 	%r315, %r315, %r266;
$L__BB0_30:
	add.s32 	%r129, %r108, 3;
	setp.gt.s32 	%p68, %r129, -1;
	setp.lt.s32 	%p69, %r129, %r181;
	and.pred  	%p70, %p68, %p69;
	and.pred  	%p71, %p1, %p70;
	not.pred 	%p72, %p71;
	@%p72 bra 	$L__BB0_32;
	mad.lo.s32 	%r267, %r129, %r177, %r20;
	mul.lo.s32 	%r268, %r267, 3;
	cvt.s64.s32 	%rd26, %r268;
	add.s64 	%rd27, %rd1, %rd26;
	ld.global.u8 	%r269, [%rd27];
	add.s32 	%r313, %r313, %r269;
	ld.global.u8 	%r270, [%rd27+1];
	add.s32 	%r314, %r314, %r270;
	ld.global.u8 	%r271, [%rd27+2];
	add.s32 	%r315, %r315, %r271;
$L__BB0_32:
	add.s32 	%r359, %r359, 4;
$L__BB0_33:
	and.b32  	%r273, %r179, 3;
	setp.eq.s32 	%p73, %r273, 0;
	@%p73 bra 	$L__BB0_43;
	setp.eq.s32 	%p74, %r273, 1;
	@%p74 bra 	$L__BB0_40;
	add.s32 	%r144, %r4, %r359;
	setp.gt.s32 	%p75, %r144, -1;
	setp.lt.s32 	%p76, %r144, %r181;
	and.pred  	%p77, %p75, %p76;
	and.pred  	%p79, %p1, %p77;
	not.pred 	%p80, %p79;
	@%p80 bra 	$L__BB0_37;
	mad.lo.s32 	%r274, %r144, %r177, %r20;
	mul.lo.s32 	%r275, %r274, 3;
	cvt.s64.s32 	%rd28, %r275;
	add.s64 	%rd29, %rd1, %rd28;
	ld.global.u8 	%r276, [%rd29];
	add.s32 	%r313, %r313, %r276;
	ld.global.u8 	%r277, [%rd29+1];
	add.s32 	%r314, %r314, %r277;
	ld.global.u8 	%r278, [%rd29+2];
	add.s32 	%r315, %r315, %r278;
$L__BB0_37:
	add.s32 	%r151, %r144, 1;
	setp.gt.s32 	%p81, %r151, -1;
	setp.lt.s32 	%p82, %r151, %r181;
	and.pred  	%p83, %p81, %p82;
	and.pred  	%p84, %p1, %p83;
	not.pred 	%p85, %p84;
	@%p85 bra 	$L__BB0_39;
	mad.lo.s32 	%r279, %r151, %r177, %r20;
	mul.lo.s32 	%r280, %r279, 3;
	cvt.s64.s32 	%rd30, %r280;
	add.s64 	%rd31, %rd1, %rd30;
	ld.global.u8 	%r281, [%rd31];
	add.s32 	%r313, %r313, %r281;
	ld.global.u8 	%r282, [%rd31+1];
	add.s32 	%r314, %r314, %r282;
	ld.global.u8 	%r283, [%rd31+2];
	add.s32 	%r315, %r315, %r283;
$L__BB0_39:
	add.s32 	%r359, %r359, 2;
$L__BB0_40:
	and.b32  	%r284, %r179, 1;
	setp.eq.b32 	%p86, %r284, 1;
	not.pred 	%p87, %p86;
	@%p87 bra 	$L__BB0_43;
	add.s32 	%r166, %r4, %r359;
	setp.gt.s32 	%p88, %r166, -1;
	setp.lt.s32 	%p89, %r166, %r181;
	and.pred  	%p90, %p88, %p89;
	and.pred  	%p92, %p1, %p90;
	not.pred 	%p93, %p92;
	@%p93 bra 	$L__BB0_43;
	mad.lo.s32 	%r285, %r166, %r177, %r20;
	mul.lo.s32 	%r286, %r285, 3;
	cvt.s64.s32 	%rd32, %r286;
	add.s64 	%rd33, %rd1, %rd32;
	ld.global.u8 	%r287, [%rd33];
	add.s32 	%r313, %r313, %r287;
	ld.global.u8 	%r288, [%rd33+1];
	add.s32 	%r314, %r314, %r288;
	ld.global.u8 	%r289, [%rd33+2];
	add.s32 	%r315, %r315, %r289;
$L__BB0_43:
	add.s32 	%r296, %r296, 1;
	setp.ne.s32 	%p94, %r296, %r179;
	@%p94 bra 	$L__BB0_3;
$L__BB0_44:
	ld.param.u32 	%r295, [_Z4blurPhS_iiiPdi_param_6];
	ld.param.u64 	%rd37, [_Z4blurPhS_iiiPdi_param_1];
	mad.lo.s32 	%r290, %r177, %r188, %r1;
	mul.lo.s32 	%r291, %r290, 3;
	div.s32 	%r292, %r313, %r295;
	cvt.s64.s32 	%rd34, %r291;
	cvta.to.global.u64 	%rd35, %rd37;
	add.s64 	%rd36, %rd35, %rd34;
	st.global.u8 	[%rd36], %r292;
	div.s32 	%r293, %r314, %r295;
	st.global.u8 	[%rd36+1], %r293;
	div.s32 	%r294, %r315, %r295;
	st.global.u8 	[%rd36+2], %r294;
$L__BB0_45:
	ret;

}
	// .globl	_Z4InitiPdd
.visible .entry _Z4InitiPdd(
	.param .u32 _Z4InitiPdd_param_0,
	.param .u64 .ptr .align 1 _Z4InitiPdd_param_1,
	.param .f64 _Z4InitiPdd_param_2
)
{
	.reg .pred 	%p<7>;
	.reg .b32 	%r<4>;
	.reg .b64 	%rd<9>;

	ld.param.u32 	%r3, [_Z4InitiPdd_param_0];
	ld.param.u64 	%rd2, [_Z4InitiPdd_param_1];
	cvta.to.global.u64 	%rd1, %rd2;
	mov.u32 	%r1, %tid.x;
	setp.ge.s32 	%p1, %r1, %r3;
	and.b32  	%r2, %r1, 1;
	setp.eq.b32 	%p2, %r2, 1;
	or.pred  	%p3, %p2, %p1;
	@%p3 bra 	$L__BB1_2;
	mul.wide.u32 	%rd6, %r1, 8;
	add.s64 	%rd7, %rd1, %rd6;
	mov.b64 	%rd8, -4616189618054758400;
	st.global.u64 	[%rd7], %rd8;
	bra.uni 	$L__BB1_4;
$L__BB1_2:
	setp.ge.s32 	%p4, %r1, %r3;
	setp.eq.s32 	%p5, %r2, 0;
	or.pred  	%p6, %p5, %p4;
	@%p6 bra 	$L__BB1_4;
	mul.wide.u32 	%rd3, %r1, 8;
	add.s64 	%rd4, %rd1, %rd3;
	mov.b64 	%rd5, 4607182418800017408;
	st.global.u64 	[%rd4], %rd5;
$L__BB1_4:
	bar.sync 	0;
	ret;

}


// ===== COMPILED SASS (sm_100) =====

	.target	sm_100

	.elftype	@"ET_EXEC"


//--------------------- .note.nv.tkinfo           --------------------------
	.section	.note.nv.tkinfo,"",@"SHT_NOTE"
	.sectionflags	@"SHF_NOTE_NV_TKINFO"
	.tkinfo
        /*0018*/ 	.word	0x00000002
        /*0030*/ 	.string	""
        /*0030*/ 	.string	"ptxas"
        /*0030*/ 	.string	"Cuda compilation tools, release 13.0, V13.0.88"
        /*0030*/ 	.string	"Build cuda_13.0.r13.0/compiler.36424714_0"
        /*0030*/ 	.string	"-arch sm_100 -m 64 "



//--------------------- .note.nv.cuinfo           --------------------------
	.section	.note.nv.cuinfo,"",@"SHT_NOTE"
	.sectionflags	@"SHF_NOTE_NV_CUINFO"
        /*0018*/ 	.short	0x0002
        /*001a*/ 	.short	0x0064
        /*001c*/ 	.short	0x0082
	.zero		2


//--------------------- .nv.info                  --------------------------
	.section	.nv.info,"",@"SHT_CUDA_INFO"
	.align	4


	//----- nvinfo : EIATTR_REGCOUNT
	.align		4
        /*0000*/ 	.byte	0x04, 0x2f
        /*0002*/ 	.short	(.L_1 - .L_0)
	.align		4
.L_0:
        /*0004*/ 	.word	index@(_Z4blurPhS_iiiPdi)
        /*0008*/ 	.word	0x00000020


	//----- nvinfo : EIATTR_FRAME_SIZE
	.align		4
.L_1:
        /*000c*/ 	.byte	0x04, 0x11
        /*000e*/ 	.short	(.L_3 - .L_2)
	.align		4
.L_2:
        /*0010*/ 	.word	index@(_Z4blurPhS_iiiPdi)
        /*0014*/ 	.word	0x00000000


	//----- nvinfo : EIATTR_REGCOUNT
	.align		4
.L_3:
        /*0018*/ 	.byte	0x04, 0x2f
        /*001a*/ 	.short	(.L_5 - .L_4)
	.align		4
.L_4:
        /*001c*/ 	.word	index@(_Z4InitiPdd)
        /*0020*/ 	.word	0x0000000a


	//----- nvinfo : EIATTR_FRAME_SIZE
	.align		4
.L_5:
        /*0024*/ 	.byte	0x04, 0x11
        /*0026*/ 	.short	(.L_7 - .L_6)
	.align		4
.L_6:
        /*0028*/ 	.word	index@(_Z4InitiPdd)
        /*002c*/ 	.word	0x00000000


	//----- nvinfo : EIATTR_MIN_STACK_SIZE
	.align		4
.L_7:
        /*0030*/ 	.byte	0x04, 0x12
        /*0032*/ 	.short	(.L_9 - .L_8)
	.align		4
.L_8:
        /*0034*/ 	.word	index@(_Z4InitiPdd)
        /*0038*/ 	.word	0x00000000


	//----- nvinfo : EIATTR_MIN_STACK_SIZE
	.align		4
.L_9:
        /*003c*/ 	.byte	0x04, 0x12
        /*003e*/ 	.short	(.L_11 - .L_10)
	.align		4
.L_10:
        /*0040*/ 	.word	index@(_Z4blurPhS_iiiPdi)
        /*0044*/ 	.word	0x00000000
.L_11:


//--------------------- .nv.compat                --------------------------
	.section	.nv.compat,"",@"SHT_CUDA_COMPAT_INFO"
	.align	4
        /*0000*/ 	.byte	0x02, 0x09, 0x00, 0x00, 0x02, 0x02, 0x01, 0x00, 0x02, 0x05, 0x05, 0x00, 0x03, 0x07, 0x01, 0x01
        /*0010*/ 	.byte	0x02, 0x03, 0x00, 0x00, 0x02, 0x06, 0x01, 0x00, 0x04, 0x0b, 0x08, 0x00, 0x09, 0x00, 0x00, 0x00
        /*0020*/ 	.byte	0x00, 0x00, 0x00, 0x00


//--------------------- .nv.info._Z4InitiPdd      --------------------------
	.section	.nv.info._Z4InitiPdd,"",@"SHT_CUDA_INFO"
	.sectionflags	@""
	.align	4


	//----- nvinfo : EIATTR_CUDA_API_VERSION
	.align		4
        /*0000*/ 	.byte	0x04, 0x37
        /*0002*/ 	.short	(.L_13 - .L_12)
.L_12:
        /*0004*/ 	.word	0x00000082


	//----- nvinfo : EIATTR_KPARAM_INFO
	.align		4
.L_13:
        /*0008*/ 	.byte	0x04, 0x17
        /*000a*/ 	.short	(.L_15 - .L_14)
.L_14:
        /*000c*/ 	.word	0x00000000
        /*0010*/ 	.short	0x0002
        /*0012*/ 	.short	0x0010
        /*0014*/ 	.byte	0x00, 0xf0, 0x21, 0x00


	//----- nvinfo : EIATTR_KPARAM_INFO
	.align		4
.L_15:
        /*0018*/ 	.byte	0x04, 0x17
        /*001a*/ 	.short	(.L_17 - .L_16)
.L_16:
        /*001c*/ 	.word	0x00000000
        /*0020*/ 	.short	0x0001
        /*0022*/ 	.short	0x0008
        /*0024*/ 	.byte	0x00, 0xf5, 0x21, 0x00


	//----- nvinfo : EIATTR_KPARAM_INFO
	.align		4
.L_17:
        /*0028*/ 	.byte	0x04, 0x17
        /*002a*/ 	.short	(.L_19 - .L_18)
.L_18:
        /*002c*/ 	.word	0x00000000
        /*0030*/ 	.short	0x0000
        /*0032*/ 	.short	0x0000
        /*0034*/ 	.byte	0x00, 0xf0, 0x11, 0x00


	//----- nvinfo : EIATTR_SPARSE_MMA_MASK
	.align		4
.L_19:
        /*0038*/ 	.byte	0x03, 0x50
        /*003a*/ 	.short	0x0000


	//----- nvinfo : EIATTR_MAXREG_COUNT
	.align		4
        /*003c*/ 	.byte	0x03, 0x1b
        /*003e*/ 	.short	0x00ff


	//----- nvinfo : EIATTR_NUM_BARRIERS
	.align		4
        /*0040*/ 	.byte	0x02, 0x4c
        /*0042*/ 	.byte	0x01
	.zero		1


	//----- nvinfo : EIATTR_MERCURY_ISA_VERSION
	.align		4
        /*0044*/ 	.byte	0x03, 0x5f
        /*0046*/ 	.short	0x0101


	//----- nvinfo : EIATTR_VRC_CTA_INIT_COUNT
	.align		4
        /*0048*/ 	.byte	0x02, 0x4a
	.zero		1
	.zero		1


	//----- nvinfo : EIATTR_EXIT_INSTR_OFFSETS
	.align		4
        /*004c*/ 	.byte	0x04, 0x1c
        /*004e*/ 	.short	(.L_21 - .L_20)


	//   ....[0]....
.L_20:
        /*0050*/ 	.word	0x00000160


	//----- nvinfo : EIATTR_CRS_STACK_SIZE
	.align		4
.L_21:
        /*0054*/ 	.byte	0x04, 0x1e
        /*0056*/ 	.short	(.L_23 - .L_22)
.L_22:
        /*0058*/ 	.word	0x00000000


	//----- nvinfo : EIATTR_CBANK_PARAM_SIZE
	.align		4
.L_23:
        /*005c*/ 	.byte	0x03, 0x19
        /*005e*/ 	.short	0x0018


	//----- nvinfo : EIATTR_PARAM_CBANK
	.align		4
        /*0060*/ 	.byte	0x04, 0x0a
        /*0062*/ 	.short	(.L_25 - .L_24)
	.align		4
.L_24:
        /*0064*/ 	.word	index@(.nv.constant0._Z4InitiPdd)
        /*0068*/ 	.short	0x0380
        /*006a*/ 	.short	0x0018


	//----- nvinfo : EIATTR_SW_WAR
	.align		4
.L_25:
        /*006c*/ 	.byte	0x04, 0x36
        /*006e*/ 	.short	(.L_27 - .L_26)
.L_26:
        /*0070*/ 	.word	0x00000008
.L_27:


//--------------------- .nv.info._Z4blurPhS_iiiPdi --------------------------
	.section	.nv.info._Z4blurPhS_iiiPdi,"",@"SHT_CUDA_INFO"
	.sectionflags	@""
	.align	4


	//----- nvinfo : EIATTR_CUDA_API_VERSION
	.align		4
        /*0000*/ 	.byte	0x04, 0x37
        /*0002*/ 	.short	(.L_29 - .L_28)
.L_28:
        /*0004*/ 	.word	0x00000082


	//----- nvinfo : EIATTR_KPARAM_INFO
	.align		4
.L_29:
        /*0008*/ 	.byte	0x04, 0x17
        /*000a*/ 	.short	(.L_31 - .L_30)
.L_30:
        /*000c*/ 	.word	0x00000000
        /*0010*/ 	.short	0x0006
        /*0012*/ 	.short	0x0028
        /*0014*/ 	.byte	0x00, 0xf0, 0x11, 0x00


	//----- nvinfo : EIATTR_KPARAM_INFO
	.align		4
.L_31:
        /*0018*/ 	.byte	0x04, 0x17
        /*001a*/ 	.short	(.L_33 - .L_32)
.L_32:
        /*001c*/ 	.word	0x00000000
        /*0020*/ 	.short	0x0005
        /*0022*/ 	.short	0x0020
        /*0024*/ 	.byte	0x00, 0xf5, 0x21, 0x00


	//----- nvinfo : EIATTR_KPARAM_INFO
	.align		4
.L_33:
        /*0028*/ 	.byte	0x04, 0x17
        /*002a*/ 	.short	(.L_35 - .L_34)
.L_34:
        /*002c*/ 	.word	0x00000000
        /*0030*/ 	.short	0x0004
        /*0032*/ 	.short	0x0018
        /*0034*/ 	.byte	0x00, 0xf0, 0x11, 0x00


	//----- nvinfo : EIATTR_KPARAM_INFO
	.align		4
.L_35:
        /*0038*/ 	.byte	0x04, 0x17
        /*003a*/ 	.short	(.L_37 - .L_36)
.L_36:
        /*003c*/ 	.word	0x00000000
        /*0040*/ 	.short	0x0003
        /*0042*/ 	.short	0x0014
        /*0044*/ 	.byte	0x00, 0xf0, 0x11, 0x00


	//----- nvinfo : EIATTR_KPARAM_INFO
	.align		4
.L_37:
        /*0048*/ 	.byte	0x04, 0x17
        /*004a*/ 	.short	(.L_39 - .L_38)
.L_38:
        /*004c*/ 	.word	0x00000000
        /*0050*/ 	.short	0x0002
        /*0052*/ 	.short	0x0010
        /*0054*/ 	.byte	0x00, 0xf0, 0x11, 0x00


	//----- nvinfo : EIATTR_KPARAM_INFO
	.align		4
.L_39:
        /*0058*/ 	.byte	0x04, 0x17
        /*005a*/ 	.short	(.L_41 - .L_40)
.L_40:
        /*005c*/ 	.word	0x00000000
        /*0060*/ 	.short	0x0001
        /*0062*/ 	.short	0x0008
        /*0064*/ 	.byte	0x00, 0xf5, 0x21, 0x00


	//----- nvinfo : EIATTR_KPARAM_INFO
	.align		4
.L_41:
        /*0068*/ 	.byte	0x04, 0x17
        /*006a*/ 	.short	(.L_43 - .L_42)
.L_42:
        /*006c*/ 	.word	0x00000000
        /*0070*/ 	.short	0x0000
        /*0072*/ 	.short	0x0000
        /*0074*/ 	.byte	0x00, 0xf5, 0x21, 0x00


	//----- nvinfo : EIATTR_SPARSE_MMA_MASK
	.align		4
.L_43:
        /*0078*/ 	.byte	0x03, 0x50
        /*007a*/ 	.short	0x0000


	//----- nvinfo : EIATTR_MAXREG_COUNT
	.align		4
        /*007c*/ 	.byte	0x03, 0x1b
        /*007e*/ 	.short	0x00ff


	//----- nvinfo : EIATTR_MERCURY_ISA_VERSION
	.align		4
        /*0080*/ 	.byte	0x03, 0x5f
        /*0082*/ 	.short	0x0101


	//----- nvinfo : EIATTR_VRC_CTA_INIT_COUNT
	.align		4
        /*0084*/ 	.byte	0x02, 0x4a
	.zero		1
	.zero		1


	//----- nvinfo : EIATTR_EXIT_INSTR_OFFSETS
	.align		4
        /*0088*/ 	.byte	0x04, 0x1c
        /*008a*/ 	.short	(.L_45 - .L_44)


	//   ....[0]....
.L_44:
        /*008c*/ 	.word	0x000000d0


	//   ....[1]....
        /*0090*/ 	.word	0x000018d0


	//----- nvinfo : EIATTR_CRS_STACK_SIZE
	.align		4
.L_45:
        /*0094*/ 	.byte	0x04, 0x1e
        /*0096*/ 	.short	(.L_47 - .L_46)
.L_46:
        /*0098*/ 	.word	0x00000000


	//----- nvinfo : EIATTR_CBANK_PARAM_SIZE
	.align		4
.L_47:
        /*009c*/ 	.byte	0x03, 0x19
        /*009e*/ 	.short	0x002c


	//----- nvinfo : EIATTR_PARAM_CBANK
	.align		4
        /*00a0*/ 	.byte	0x04, 0x0a
        /*00a2*/ 	.short	(.L_49 - .L_48)
	.align		4
.L_48:
        /*00a4*/ 	.word	index@(.nv.constant0._Z4blurPhS_iiiPdi)
        /*00a8*/ 	.short	0x0380
        /*00aa*/ 	.short	0x002c


	//----- nvinfo : EIATTR_SW_WAR
	.align		4
.L_49:
        /*00ac*/ 	.byte	0x04, 0x36
        /*00ae*/ 	.short	(.L_51 - .L_50)
.L_50:
        /*00b0*/ 	.word	0x00000008
.L_51:


//--------------------- .nv.callgraph             --------------------------
	.section	.nv.callgraph,"",@"SHT_CUDA_CALLGRAPH"
	.align	4
	.sectionentsize	8
	.align		4
        /*0000*/ 	.word	0x00000000
	.align		4
        /*0004*/ 	.word	0xffffffff
	.align		4
        /*0008*/ 	.word	0x00000000
	.align		4
        /*000c*/ 	.word	0xfffffffe
	.align		4
        /*0010*/ 	.word	0x00000000
	.align		4
        /*0014*/ 	.word	0xfffffffd
	.align		4
        /*0018*/ 	.word	0x00000000
	.align		4
        /*001c*/ 	.word	0xfffffffc


//--------------------- .text._Z4InitiPdd         --------------------------
	.section	.text._Z4InitiPdd,"ax",@progbits
	.align	128
        .global         _Z4InitiPdd
        .type           _Z4InitiPdd,@function
        .size           _Z4InitiPdd,(.L_x_12 - _Z4InitiPdd)
        .other          _Z4InitiPdd,@"STO_CUDA_ENTRY STV_DEFAULT"
_Z4InitiPdd:
.text._Z4InitiPdd:
[----:B------:R-:W-:Y:S01]  /*0000*/  LDC R1, c[0x0][0x37c] ;  /* 0x0000df00ff017b82 */ /* 0x000fe20000000800 */
[----:B------:R-:W0:Y:S01]  /*0010*/  S2R R7, SR_TID.X ;  /* 0x0000000000077919 */ /* 0x000e220000002100 */
[----:B------:R-:W0:Y:S01]  /*0020*/  LDCU UR4, c[0x0][0x380] ;  /* 0x00007000ff0477ac */ /* 0x000e220008000800 */
[----:B------:R-:W-:Y:S01]  /*0030*/  BSSY.RECONVERGENT B0, `(.L_x_0) ;  /* 0x0000011000007945 */ /* 0x000fe20003800200 */
[C---:B0-----:R-:W-:Y:S01]  /*0040*/  ISETP.GE.AND P0, PT, R7.reuse, UR4, PT ;  /* 0x0000000407007c0c */ /* 0x041fe2000bf06270 */
[----:B------:R-:W0:Y:S01]  /*0050*/  LDCU.64 UR4, c[0x0][0x358] ;  /* 0x00006b00ff0477ac */ /* 0x000e220008000a00 */
[----:B------:R-:W-:-:S04]  /*0060*/  LOP3.LUT R0, R7, 0x1, RZ, 0xc0, !PT ;  /* 0x0000000107007812 */ /* 0x000fc800078ec0ff */
[----:B------:R-:W-:-:S13]  /*0070*/  ISETP.EQ.U32.OR P1, PT, R0, 0x1, P0 ;  /* 0x000000010000780c */ /* 0x000fda0000722470 */
[----:B------:R-:W1:Y:S01]  /*0080*/  @!P1 LDC.64 R2, c[0x0][0x388] ;  /* 0x0000e200ff029b82 */ /* 0x000e620000000a00 */
[----:B------:R-:W-:Y:S02]  /*0090*/  @!P1 IMAD.MOV.U32 R4, RZ, RZ, 0x0 ;  /* 0x00000000ff049424 */ /* 0x000fe400078e00ff */
[----:B------:R-:W-:Y:S02]  /*00a0*/  @!P1 IMAD.MOV.U32 R5, RZ, RZ, -0x40100000 ;  /* 0xbff00000ff059424 */ /* 0x000fe400078e00ff */
[----:B-1----:R-:W-:-:S05]  /*00b0*/  @!P1 IMAD.WIDE.U32 R2, R7, 0x8, R2 ;  /* 0x0000000807029825 */ /* 0x002fca00078e0002 */
[----:B0-----:R0:W-:Y:S01]  /*00c0*/  @!P1 STG.E.64 desc[UR4][R2.64], R4 ;  /* 0x0000000402009986 */ /* 0x0011e2000c101b04 */
[----:B------:R-:W-:Y:S05]  /*00d0*/  @!P1 BRA `(.L_x_1) ;  /* 0x0000000000189947 */ /* 0x000fea0003800000 */
[----:B------:R-:W-:-:S13]  /*00e0*/  ISETP.EQ.OR P0, PT, R0, RZ, P0 ;  /* 0x000000ff0000720c */ /* 0x000fda0000702670 */
[----:B0-----:R-:W0:Y:S01]  /*00f0*/  @!P0 LDC.64 R4, c[0x0][0x388] ;  /* 0x0000e200ff048b82 */ /* 0x001e220000000a00 */
[----:B------:R-:W-:Y:S01]  /*0100*/  @!P0 MOV R2, 0x0 ;  /* 0x0000000000028802 */ /* 0x000fe20000000f00 */
[----:B------:R-:W-:Y:S02]  /*0110*/  @!P0 IMAD.MOV.U32 R3, RZ, RZ, 0x3ff00000 ;  /* 0x3ff00000ff038424 */ /* 0x000fe400078e00ff */
[----:B0-----:R-:W-:-:S05]  /*0120*/  @!P0 IMAD.WIDE.U32 R4, R7, 0x8, R4 ;  /* 0x0000000807048825 */ /* 0x001fca00078e0004 */
[----:B------:R1:W-:Y:S02]  /*0130*/  @!P0 STG.E.64 desc[UR4][R4.64], R2 ;  /* 0x0000000204008986 */ /* 0x0003e4000c101b04 */
.L_x_1:
[----:B------:R-:W-:Y:S05]  /*0140*/  BSYNC.RECONVERGENT B0 ;  /* 0x0000000000007941 */ /* 0x000fea0003800200 */
.L_x_0:
[----:B------:R-:W-:Y:S06]  /*0150*/  BAR.SYNC.DEFER_BLOCKING 0x0 ;  /* 0x0000000000007b1d */ /* 0x000fec0000010000 */
[----:B------:R-:W-:Y:S05]  /*0160*/  EXIT ;  /* 0x000000000000794d */ /* 0x000fea0003800000 */
.L_x_2:
[----:B------:R-:W-:-:S00]  /*0170*/  BRA `(.L_x_2) ;  /* 0xfffffffc00fc7947 */ /* 0x000fc0000383ffff */
[----:B------:R-:W-:-:S00]  /*0180*/  NOP ;  /* 0x0000000000007918 */ /* 0x000fc00000000000 */
[----:B------:R-:W-:-:S00]  /*0190*/  NOP ;  /* 0x0000000000007918 */ /* 0x000fc00000000000 */
[----:B------:R-:W-:-:S00]  /*01a0*/  NOP ;  /* 0x0000000000007918 */ /* 0x000fc00000000000 */
[----:B------:R-:W-:-:S00]  /*01b0*/  NOP ;  /* 0x0000000000007918 */ /* 0x000fc00000000000 */
[----:B------:R-:W-:-:S00]  /*01c0*/  NOP ;  /* 0x0000000000007918 */ /* 0x000fc00000000000 */
[----:B------:R-:W-:-:S00]  /*01d0*/  NOP ;  /* 0x0000000000007918 */ /* 0x000fc00000000000 */
[----:B------:R-:W-:-:S00]  /*01e0*/  NOP ;  /* 0x0000000000007918 */ /* 0x000fc00000000000 */
[----:B------:R-:W-:-:S00]  /*01f0*/  NOP ;  /* 0x0000000000007918 */ /* 0x000fc00000000000 */
.L_x_12:


//--------------------- .text._Z4blurPhS_iiiPdi   --------------------------
	.section	.text._Z4blurPhS_iiiPdi,"ax",@progbits
	.align	128
        .global         _Z4blurPhS_iiiPdi
        .type           _Z4blurPhS_iiiPdi,@function
        .size           _Z4blurPhS_iiiPdi,(.L_x_13 - _Z4blurPhS_iiiPdi)
        .other          _Z4blurPhS_iiiPdi,@"STO_CUDA_ENTRY STV_DEFAULT"
_Z4blurPhS_iiiPdi:
.text._Z4blurPhS_iiiPdi:
[----:B------:R-:W-:Y:S01]  /*0000*/  LDC R1, c[0x0][0x37c] ;  /* 0x0000df00ff017b82 */ /* 0x000fe20000000800 */
[----:B------:R-:W0:Y:S07]  /*0010*/  S2R R5, SR_TID.Y ;  /* 0x0000000000057919 */ /* 0x000e2e0000002200 */
[----:B------:R-:W1:Y:S01]  /*0020*/  LDC R3, c[0x0][0x360] ;  /* 0x0000d800ff037b82 */ /* 0x000e620000000800 */
[----:B------:R-:W2:Y:S01]  /*0030*/  LDCU.64 UR6, c[0x0][0x390] ;  /* 0x00007200ff0677ac */ /* 0x000ea20008000a00 */
[----:B------:R-:W1:Y:S06]  /*0040*/  S2R R2, SR_TID.X ;  /* 0x0000000000027919 */ /* 0x000e6c0000002100 */
[----:B------:R-:W0:Y:S08]  /*0050*/  S2UR UR5, SR_CTAID.Y ;  /* 0x00000000000579c3 */ /* 0x000e300000002600 */
[----:B------:R-:W0:Y:S01]  /*0060*/  LDC R0, c[0x0][0x364] ;  /* 0x0000d900ff007b82 */ /* 0x000e220000000800 */
[----:B--2---:R-:W-:-:S07]  /*0070*/  IMAD.U32 R26, RZ, RZ, UR6 ;  /* 0x00000006ff1a7e24 */ /* 0x004fce000f8e00ff */
[----:B------:R-:W1:Y:S01]  /*0080*/  S2UR UR4, SR_CTAID.X ;  /* 0x00000000000479c3 */ /* 0x000e620000002500 */
[----:B0-----:R-:W-:-:S05]  /*0090*/  IMAD R0, R0, UR5, R5 ;  /* 0x0000000500007c24 */ /* 0x001fca000f8e0205 */
[----:B------:R-:W-:Y:S01]  /*00a0*/  ISETP.GE.AND P0, PT, R0, UR7, PT ;  /* 0x0000000700007c0c */ /* 0x000fe2000bf06270 */
[----:B-1----:R-:W-:-:S05]  /*00b0*/  IMAD R3, R3, UR4, R2 ;  /* 0x0000000403037c24 */ /* 0x002fca000f8e0202 */
[----:B------:R-:W-:-:S13]  /*00c0*/  ISETP.GE.OR P0, PT, R3, R26, P0 ;  /* 0x0000001a0300720c */ /* 0x000fda0000706670 */
[----:B------:R-:W-:Y:S05]  /*00d0*/  @P0 EXIT ;  /* 0x000000000000094d */ /* 0x000fea0003800000 */
[----:B------:R-:W0:Y:S01]  /*00e0*/  LDCU UR4, c[0x0][0x398] ;  /* 0x00007300ff0477ac */ /* 0x000e220008000800 */
[----:B------:R-:W-:Y:S01]  /*00f0*/  IMAD.MOV.U32 R2, RZ, RZ, RZ ;  /* 0x000000ffff027224 */ /* 0x000fe200078e00ff */
[----:B------:R-:W-:Y:S01]  /*0100*/  CS2R R4, SRZ ;  /* 0x0000000000047805 */ /* 0x000fe2000001ff00 */
[----:B------:R-:W1:Y:S01]  /*0110*/  LDCU.64 UR10, c[0x0][0x358] ;  /* 0x00006b00ff0a77ac */ /* 0x000e620008000a00 */
[----:B0-----:R-:W-:-:S09]  /*0120*/  UISETP.GE.AND UP0, UPT, UR4, 0x1, UPT ;  /* 0x000000010400788c */ /* 0x001fd2000bf06270 */
[----:B-1----:R-:W-:Y:S05]  /*0130*/  BRA.U !UP0, `(.L_x_3) ;  /* 0x0000001108f47547 */ /* 0x002fea000b800000 */
[----:B------:R-:W-:-:S06]  /*0140*/  USHF.R.U32.HI UR4, URZ, 0x1, UR4 ;  /* 0x00000001ff047899 */ /* 0x000fcc0008011604 */
[----:B------:R-:W-:-:S04]  /*0150*/  VIADD R5, R0, -UR4 ;  /* 0x8000000400057c36 */ /* 0x000fc80008000000 */
[C---:B------:R-:W-:Y:S01]  /*0160*/  VIADD R2, R5.reuse, 0x3 ;  /* 0x0000000305027836 */ /* 0x040fe20000000000 */
[C---:B------:R-:W-:Y:S01]  /*0170*/  IADD3 R4, PT, PT, R5.reuse, 0x2, RZ ;  /* 0x0000000205047810 */ /* 0x040fe20007ffe0ff */
[C---:B------:R-:W-:Y:S01]  /*0180*/  VIADD R7, R5.reuse, 0x4 ;  /* 0x0000000405077836 */ /* 0x040fe20000000000 */
[C---:B------:R-:W-:Y:S01]  /*0190*/  IADD3 R12, PT, PT, R5.reuse, 0x6, RZ ;  /* 0x00000006050c7810 */ /* 0x040fe20007ffe0ff */
[C---:B------:R-:W-:Y:S02]  /*01a0*/  VIADD R11, R5.reuse, 0x5 ;  /* 0x00000005050b7836 */ /* 0x040fe40000000000 */
[C---:B------:R-:W-:Y:S02]  /*01b0*/  VIADD R13, R5.reuse, 0x7 ;  /* 0x00000007050d7836 */ /* 0x040fe40000000000 */
[-C--:B------:R-:W-:Y:S02]  /*01c0*/  IMAD R6, R5, R26.reuse, R26 ;  /* 0x0000001a05067224 */ /* 0x080fe400078e021a */
[----:B------:R-:W-:-:S02]  /*01d0*/  IMAD R8, R4, R26, R3 ;  /* 0x0000001a04087224 */ /* 0x000fc400078e0203 */
[-CC-:B------:R-:W-:Y:S01]  /*01e0*/  IMAD R12, R12, R26.reuse, R3.reuse ;  /* 0x0000001a0c0c7224 */ /* 0x180fe200078e0203 */
[----:B------:R-:W-:Y:S01]  /*01f0*/  IADD3 R6, PT, PT, R3, -UR4, R6 ;  /* 0x8000000403067c10 */ /* 0x000fe2000fffe006 */
[-CC-:B------:R-:W-:Y:S01]  /*0200*/  IMAD R14, R5, R26.reuse, R3.reuse ;  /* 0x0000001a050e7224 */ /* 0x180fe200078e0203 */
[----:B------:R-:W-:Y:S01]  /*0210*/  CS2R R4, SRZ ;  /* 0x0000000000047805 */ /* 0x000fe2000001ff00 */
[-CC-:B------:R-:W-:Y:S01]  /*0220*/  IMAD R9, R2, R26.reuse, R3.reuse ;  /* 0x0000001a02097224 */ /* 0x180fe200078e0203 */
[----:B------:R-:W-:Y:S01]  /*0230*/  IADD3 R8, PT, PT, R8, -UR4, RZ ;  /* 0x8000000408087c10 */ /* 0x000fe2000fffe0ff */
[-CC-:B------:R-:W-:Y:S01]  /*0240*/  IMAD R10, R7, R26.reuse, R3.reuse ;  /* 0x0000001a070a7224 */ /* 0x180fe200078e0203 */
[----:B------:R-:W-:Y:S01]  /*0250*/  IADD3 R18, PT, PT, R12, -UR4, RZ ;  /* 0x800000040c127c10 */ /* 0x000fe2000fffe0ff */
[-CC-:B------:R-:W-:Y:S02]  /*0260*/  IMAD R11, R11, R26.reuse, R3.reuse ;  /* 0x0000001a0b0b7224 */ /* 0x180fe400078e0203 */
[----:B------:R-:W-:-:S02]  /*0270*/  IMAD R13, R13, R26, R3 ;  /* 0x0000001a0d0d7224 */ /* 0x000fc400078e0203 */
[----:B------:R-:W-:Y:S02]  /*0280*/  IMAD.MOV.U32 R2, RZ, RZ, RZ ;  /* 0x000000ffff027224 */ /* 0x000fe400078e00ff */
[----:B------:R-:W-:Y:S02]  /*0290*/  VIADD R7, R14, -UR4 ;  /* 0x800000040e077c36 */ /* 0x000fe40008000000 */
[----:B------:R-:W-:Y:S02]  /*02a0*/  VIADD R9, R9, -UR4 ;  /* 0x8000000409097c36 */ /* 0x000fe40008000000 */
[----:B------:R-:W-:Y:S02]  /*02b0*/  VIADD R10, R10, -UR4 ;  /* 0x800000040a0a7c36 */ /* 0x000fe40008000000 */
[----:B------:R-:W-:Y:S02]  /*02c0*/  VIADD R11, R11, -UR4 ;  /* 0x800000040b0b7c36 */ /* 0x000fe40008000000 */
[----:B------:R-:W-:Y:S01]  /*02d0*/  VIADD R19, R13, -UR4 ;  /* 0x800000040d137c36 */ /* 0x000fe20008000000 */
[----:B------:R-:W-:-:S06]  /*02e0*/  UMOV UR4, URZ ;  /* 0x000000ff00047c82 */ /* 0x000fcc0008000000 */
.L_x_10:
[----:B------:R-:W0:Y:S01]  /*02f0*/  LDCU UR6, c[0x0][0x398] ;  /* 0x00007300ff0677ac */ /* 0x000e220008000800 */
[----:B------:R-:W1:Y:S01]  /*0300*/  LDC R26, c[0x0][0x390] ;  /* 0x0000e400ff1a7b82 */ /* 0x000e620000000800 */
[----:B------:R-:W2:Y:S01]  /*0310*/  LDCU UR5, c[0x0][0x398] ;  /* 0x00007300ff0577ac */ /* 0x000ea20008000800 */
[----:B0-----:R-:W-:Y:S02]  /*0320*/  USHF.R.U32.HI UR7, URZ, 0x1, UR6 ;  /* 0x00000001ff077899 */ /* 0x001fe40008011606 */
[----:B--2---:R-:W-:-:S04]  /*0330*/  UISETP.GE.U32.AND UP0, UPT, UR5, 0x8, UPT ;  /* 0x000000080500788c */ /* 0x004fc8000bf06070 */
[----:B------:R-:W-:Y:S01]  /*0340*/  VIADD R13, R3, -UR7 ;  /* 0x80000007030d7c36 */ /* 0x000fe20008000000 */
[----:B------:R-:W-:-:S03]  /*0350*/  UMOV UR5, URZ ;  /* 0x000000ff00057c82 */ /* 0x000fc60008000000 */
[----:B------:R-:W-:-:S05]  /*0360*/  VIADD R13, R13, UR4 ;  /* 0x000000040d0d7c36 */ /* 0x000fca0008000000 */
[----:B-1----:R-:W-:-:S04]  /*0370*/  ISETP.GE.AND P0, PT, R13, R26, PT ;  /* 0x0000001a0d00720c */ /* 0x002fc80003f06270 */
[----:B------:R-:W-:Y:S01]  /*0380*/  ISETP.GT.AND P0, PT, R13, -0x1, !P0 ;  /* 0xffffffff0d00780c */ /* 0x000fe20004704270 */
[----:B------:R-:W-:-:S12]  /*0390*/  BRA.U !UP0, `(.L_x_4) ;  /* 0x00000009082c7547 */ /* 0x000fd8000b800000 */
[----:B------:R-:W-:Y:S01]  /*03a0*/  IADD3 R14, PT, PT, R0, -UR7, RZ ;  /* 0x80000007000e7c10 */ /* 0x000fe2000fffe0ff */
[----:B------:R-:W-:Y:S01]  /*03b0*/  VIADD R24, R6, UR4 ;  /* 0x0000000406187c36 */ /* 0x000fe20008000000 */
[----:B------:R-:W-:Y:S01]  /*03c0*/  IADD3 R21, PT, PT, R10, UR4, RZ ;  /* 0x000000040a157c10 */ /* 0x000fe2000fffe0ff */
[----:B------:R-:W-:Y:S01]  /*03d0*/  VIADD R23, R8, UR4 ;  /* 0x0000000408177c36 */ /* 0x000fe20008000000 */
[----:B------:R-:W-:Y:S01]  /*03e0*/  IADD3 R15, PT, PT, R7, UR4, RZ ;  /* 0x00000004070f7c10 */ /* 0x000fe2000fffe0ff */
[----:B------:R-:W-:Y:S01]  /*03f0*/  VIADD R22, R9, UR4 ;  /* 0x0000000409167c36 */ /* 0x000fe20008000000 */
[----:B------:R-:W-:Y:S01]  /*0400*/  ULOP3.LUT UR5, UR6, 0x7ffffff8, URZ, 0xc0, !UPT ;  /* 0x7ffffff806057892 */ /* 0x000fe2000f8ec0ff */
[----:B------:R-:W-:Y:S01]  /*0410*/  VIADD R20, R11, UR4 ;  /* 0x000000040b147c36 */ /* 0x000fe20008000000 */
[----:B------:R-:W0:Y:S01]  /*0420*/  LDCU UR6, c[0x0][0x394] ;  /* 0x00007280ff0677ac */ /* 0x000e220008000800 */
[----:B------:R-:W-:Y:S02]  /*0430*/  VIADD R17, R18, UR4 ;  /* 0x0000000412117c36 */ /* 0x000fe40008000000 */
[----:B------:R-:W-:Y:S01]  /*0440*/  VIADD R16, R19, UR4 ;  /* 0x0000000413107c36 */ /* 0x000fe20008000000 */
[----:B------:R-:W-:Y:S01]  /*0450*/  UIADD3 UR5, UPT, UPT, -UR5, URZ, URZ ;  /* 0x000000ff05057290 */ /* 0x000fe2000fffe1ff */
[----:B------:R-:W-:-:S02]  /*0460*/  VIADD R14, R14, 0x3 ;  /* 0x000000030e0e7836 */ /* 0x000fc40000000000 */
[----:B------:R-:W-:Y:S02]  /*0470*/  IMAD R24, R24, 0x3, RZ ;  /* 0x0000000318187824 */ /* 0x000fe400078e02ff */
[----:B------:R-:W-:Y:S02]  /*0480*/  IMAD R23, R23, 0x3, RZ ;  /* 0x0000000317177824 */ /* 0x000fe400078e02ff */
[----:B------:R-:W-:Y:S02]  /*0490*/  IMAD R22, R22, 0x3, RZ ;  /* 0x0000000316167824 */ /* 0x000fe400078e02ff */
[----:B------:R-:W-:Y:S02]  /*04a0*/  IMAD R21, R21, 0x3, RZ ;  /* 0x0000000315157824 */ /* 0x000fe400078e02ff */
[----:B------:R-:W-:Y:S02]  /*04b0*/  IMAD R20, R20, 0x3, RZ ;  /* 0x0000000314147824 */ /* 0x000fe400078e02ff */
[----:B------:R-:W-:-:S02]  /*04c0*/  IMAD R17, R17, 0x3, RZ ;  /* 0x0000000311117824 */ /* 0x000fc400078e02ff */
[----:B------:R-:W-:Y:S02]  /*04d0*/  IMAD R16, R16, 0x3, RZ ;  /* 0x0000000310107824 */ /* 0x000fe400078e02ff */
[----:B0-----:R-:W-:-:S07]  /*04e0*/  IMAD R15, R15, 0x3, RZ ;  /* 0x000000030f0f7824 */ /* 0x001fce00078e02ff */
.L_x_5:
[----:B------:R-:W-:-:S05]  /*04f0*/  VIADD R12, R14, 0xfffffffd ;  /* 0xfffffffd0e0c7836 */ /* 0x000fca0000000000 */
[----:B------:R-:W-:-:S04]  /*0500*/  ISETP.GE.AND P1, PT, R12, UR6, PT ;  /* 0x000000060c007c0c */ /* 0x000fc8000bf26270 */
[----:B------:R-:W-:-:S04]  /*0510*/  ISETP.GT.AND P1, PT, R12, -0x1, !P1 ;  /* 0xffffffff0c00780c */ /* 0x000fc80004f24270 */
[----:B------:R-:W-:-:S13]  /*0520*/  PLOP3.LUT P2, PT, P0, P1, PT, 0x80, 0x8 ;  /* 0x000000000008781c */ /* 0x000fda0000743070 */
[----:B------:R-:W0:Y:S02]  /*0530*/  @P2 LDC.64 R12, c[0x0][0x380] ;  /* 0x0000e000ff0c2b82 */ /* 0x000e240000000a00 */
[----:B0-----:R-:W-:-:S04]  /*0540*/  @P2 IADD3 R26, P1, PT, R15, R12, RZ ;  /* 0x0000000c0f1a2210 */ /* 0x001fc80007f3e0ff */
[----:B------:R-:W-:-:S05]  /*0550*/  @P2 LEA.HI.X.SX32 R27, R15, R13, 0x1, P1 ;  /* 0x0000000d0f1b2211 */ /* 0x000fca00008f0eff */
[----:B------:R-:W2:Y:S04]  /*0560*/  @P2 LDG.E.U8 R13, desc[UR10][R26.64] ;  /* 0x0000000a1a0d2981 */ /* 0x000ea8000c1e1100 */
[----:B------:R-:W3:Y:S01]  /*0570*/  @P2 LDG.E.U8 R25, desc[UR10][R26.64+0x1] ;  /* 0x0000010a1a192981 */ /* 0x000ee2000c1e1100 */
[----:B------:R-:W-:-:S05]  /*0580*/  VIADD R12, R14, 0xfffffffe ;  /* 0xfffffffe0e0c7836 */ /* 0x000fca0000000000 */
[----:B------:R-:W-:-:S04]  /*0590*/  ISETP.GE.AND P1, PT, R12, UR6, PT ;  /* 0x000000060c007c0c */ /* 0x000fc8000bf26270 */
[----:B------:R-:W-:Y:S01]  /*05a0*/  ISETP.GT.AND P1, PT, R12, -0x1, !P1 ;  /* 0xffffffff0c00780c */ /* 0x000fe20004f24270 */
[----:B------:R-:W4:Y:S03]  /*05b0*/  @P2 LDG.E.U8 R26, desc[UR10][R26.64+0x2] ;  /* 0x0000020a1a1a2981 */ /* 0x000f26000c1e1100 */
[----:B------:R-:W-:Y:S02]  /*05c0*/  PLOP3.LUT P1, PT, P0, P1, PT, 0x80, 0x8 ;  /* 0x000000000008781c */ /* 0x000fe40000723070 */
[----:B--2---:R-:W-:-:S11]  /*05d0*/  @P2 IADD3 R2, PT, PT, R2, R13, RZ ;  /* 0x0000000d02022210 */ /* 0x004fd60007ffe0ff */
[----:B------:R-:W0:Y:S01]  /*05e0*/  @P1 LDC.64 R12, c[0x0][0x380] ;  /* 0x0000e000ff0c1b82 */ /* 0x000e220000000a00 */
[----:B---3--:R-:W-:Y:S01]  /*05f0*/  @P2 IMAD.IADD R4, R4, 0x1, R25 ;  /* 0x0000000104042824 */ /* 0x008fe200078e0219 */
[----:B0-----:R-:W-:-:S04]  /*0600*/  @P1 IADD3 R28, P3, PT, R24, R12, RZ ;  /* 0x0000000c181c1210 */ /* 0x001fc80007f7e0ff */
[----:B------:R-:W-:-:S05]  /*0610*/  @P1 LEA.HI.X.SX32 R29, R24, R13, 0x1, P3 ;  /* 0x0000000d181d1211 */ /* 0x000fca00018f0eff */
[----:B------:R-:W2:Y:S01]  /*0620*/  @P1 LDG.E.U8 R13, desc[UR10][R28.64] ;  /* 0x0000000a1c0d1981 */ /* 0x000ea2000c1e1100 */
[----:B----4-:R-:W-:-:S03]  /*0630*/  @P2 IMAD.IADD R5, R5, 0x1, R26 ;  /* 0x0000000105052824 */ /* 0x010fc600078e021a */
        /* <DEDUP_REMOVED lines=14> */
[----:B------:R-:W-:-:S04]  /*0720*/  ISETP.GE.AND P1, PT, R14, UR6, PT ;  /* 0x000000060e007c0c */ /* 0x000fc8000bf26270 */
[----:B------:R-:W-:-:S04]  /*0730*/  ISETP.GT.AND P1, PT, R14, -0x1, !P1 ;  /* 0xffffffff0e00780c */ /* 0x000fc80004f24270 */
[----:B------:R-:W-:Y:S01]  /*0740*/  PLOP3.LUT P1, PT, P0, P1, PT, 0x80, 0x8 ;  /* 0x000000000008781c */ /* 0x000fe20000723070 */
[----:B------:R-:W4:Y:S01]  /*0750*/  @P2 LDG.E.U8 R26, desc[UR10][R26.64+0x2] ;  /* 0x0000020a1a1a2981 */ /* 0x000f22000c1e1100 */
[----:B--2---:R-:W-:-:S11]  /*0760*/  @P2 IMAD.IADD R2, R2, 0x1, R13 ;  /* 0x0000000102022824 */ /* 0x004fd600078e020d */
[----:B------:R-:W0:Y:S01]  /*0770*/  @P1 LDC.64 R12, c[0x0][0x380] ;  /* 0x0000e000ff0c1b82 */ /* 0x000e220000000a00 */
[----:B---3--:R-:W-:Y:S02]  /*0780*/  @P2 IADD3 R4, PT, PT, R4, R25, RZ ;  /* 0x0000001904042210 */ /* 0x008fe40007ffe0ff */
        /* <DEDUP_REMOVED lines=9> */
[----:B------:R-:W-:Y:S01]  /*0820*/  PLOP3.LUT P2, PT, P0, P2, PT, 0x80, 0x8 ;  /* 0x000000000008781c */ /* 0x000fe20000745070 */
[----:B--2---:R-:W-:-:S12]  /*0830*/  @P1 IMAD.IADD R2, R2, 0x1, R13 ;  /* 0x0000000102021824 */ /* 0x004fd800078e020d */
        /* <DEDUP_REMOVED lines=19> */
[----:B------:R-:W3:Y:S04]  /*0970*/  @P1 LDG.E.U8 R25, desc[UR10][R28.64+0x1] ;  /* 0x0000010a1c191981 */ /* 0x000ee8000c1e1100 */
[----:B------:R-:W4:Y:S01]  /*0980*/  @P1 LDG.E.U8 R28, desc[UR10][R28.64+0x2] ;  /* 0x0000020a1c1c1981 */ /* 0x000f22000c1e1100 */
[----:B------:R-:W-:-:S05]  /*0990*/  VIADD R12, R14, 0x3 ;  /* 0x000000030e0c7836 */ /* 0x000fca0000000000 */
[----:B------:R-:W-:-:S04]  /*09a0*/  ISETP.GE.AND P2, PT, R12, UR6, PT ;  /* 0x000000060c007c0c */ /* 0x000fc8000bf46270 */
[----:B------:R-:W-:-:S04]  /*09b0*/  ISETP.GT.AND P2, PT, R12, -0x1, !P2 ;  /* 0xffffffff0c00780c */ /* 0x000fc80005744270 */
        /* <DEDUP_REMOVED lines=9> */
[----:B------:R0:W4:Y:S01]  /*0a50*/  @P2 LDG.E.U8 R28, desc[UR10][R26.64+0x2] ;  /* 0x0000020a1a1c2981 */ /* 0x000122000c1e1100 */
[----:B------:R-:W-:-:S05]  /*0a60*/  VIADD R12, R14, 0x4 ;  /* 0x000000040e0c7836 */ /* 0x000fca0000000000 */
[----:B------:R-:W-:-:S04]  /*0a70*/  ISETP.GE.AND P1, PT, R12, UR6, PT ;  /* 0x000000060c007c0c */ /* 0x000fc8000bf26270 */
[----:B------:R-:W-:Y:S01]  /*0a80*/  ISETP.GT.AND P1, PT, R12, -0x1, !P1 ;  /* 0xffffffff0c00780c */ /* 0x000fe20004f24270 */
[----:B0-----:R-:W0:Y:S03]  /*0a90*/  LDC R26, c[0x0][0x390] ;  /* 0x0000e400ff1a7b82 */ /* 0x001e260000000800 */
[----:B------:R-:W-:Y:S01]  /*0aa0*/  PLOP3.LUT P1, PT, P0, P1, PT, 0x80, 0x8 ;  /* 0x000000000008781c */ /* 0x000fe20000723070 */
[----:B--2---:R-:W-:-:S12]  /*0ab0*/  @P2 IMAD.IADD R2, R2, 0x1, R13 ;  /* 0x0000000102022824 */ /* 0x004fd800078e020d */
[----:B------:R-:W1:Y:S01]  /*0ac0*/  @P1 LDC.64 R12, c[0x0][0x380] ;  /* 0x0000e000ff0c1b82 */ /* 0x000e620000000a00 */
[----:B---3--:R-:W-:Y:S01]  /*0ad0*/  @P2 IADD3 R4, PT, PT, R4, R25, RZ ;  /* 0x0000001904042210 */ /* 0x008fe20007ffe0ff */
[----:B----4-:R-:W-:Y:S01]  /*0ae0*/  @P2 IMAD.IADD R5, R5, 0x1, R28 ;  /* 0x0000000105052824 */ /* 0x010fe200078e021c */
[----:B-1----:R-:W-:-:S04]  /*0af0*/  @P1 IADD3 R12, P3, PT, R16, R12, RZ ;  /* 0x0000000c100c1210 */ /* 0x002fc80007f7e0ff */
[----:B------:R-:W-:-:S05]  /*0b00*/  @P1 LEA.HI.X.SX32 R13, R16, R13, 0x1, P3 ;  /* 0x0000000d100d1211 */ /* 0x000fca00018f0eff */
[----:B------:R-:W2:Y:S04]  /*0b10*/  @P1 LDG.E.U8 R25, desc[UR10][R12.64] ;  /* 0x0000000a0c191981 */ /* 0x000ea8000c1e1100 */
[----:B------:R-:W3:Y:S04]  /*0b20*/  @P1 LDG.E.U8 R27, desc[UR10][R12.64+0x1] ;  /* 0x0000010a0c1b1981 */ /* 0x000ee8000c1e1100 */
[----:B------:R-:W4:Y:S01]  /*0b30*/  @P1 LDG.E.U8 R28, desc[UR10][R12.64+0x2] ;  /* 0x0000020a0c1c1981 */ /* 0x000f22000c1e1100 */
[----:B------:R-:W-:Y:S01]  /*0b40*/  UIADD3 UR5, UPT, UPT, UR5, 0x8, URZ ;  /* 0x0000000805057890 */ /* 0x000fe2000fffe0ff */
[----:B------:R-:W-:-:S02]  /*0b50*/  VIADD R14, R14, 0x8 ;  /* 0x000000080e0e7836 */ /* 0x000fc40000000000 */
[C---:B0-----:R-:W-:Y:S01]  /*0b60*/  IMAD R22, R26.reuse, 0x18, R22 ;  /* 0x000000181a167824 */ /* 0x041fe200078e0216 */
[----:B------:R-:W-:Y:S01]  /*0b70*/  UISETP.NE.AND UP0, UPT, UR5, URZ, UPT ;  /* 0x000000ff0500728c */ /* 0x000fe2000bf05270 */
[C---:B------:R-:W-:Y:S02]  /*0b80*/  IMAD R24, R26.reuse, 0x18, R24 ;  /* 0x000000181a187824 */ /* 0x040fe400078e0218 */
[C---:B------:R-:W-:Y:S02]  /*0b90*/  IMAD R23, R26.reuse, 0x18, R23 ;  /* 0x000000181a177824 */ /* 0x040fe400078e0217 */
[C---:B------:R-:W-:Y:S02]  /*0ba0*/  IMAD R21, R26.reuse, 0x18, R21 ;  /* 0x000000181a157824 */ /* 0x040fe400078e0215 */
[C---:B------:R-:W-:Y:S02]  /*0bb0*/  IMAD R20, R26.reuse, 0x18, R20 ;  /* 0x000000181a147824 */ /* 0x040fe400078e0214 */
[----:B------:R-:W-:-:S02]  /*0bc0*/  IMAD R17, R26, 0x18, R17 ;  /* 0x000000181a117824 */ /* 0x000fc400078e0211 */
[C---:B------:R-:W-:Y:S02]  /*0bd0*/  IMAD R16, R26.reuse, 0x18, R16 ;  /* 0x000000181a107824 */ /* 0x040fe400078e0210 */
[----:B------:R-:W-:Y:S02]  /*0be0*/  IMAD R15, R26, 0x18, R15 ;  /* 0x000000181a0f7824 */ /* 0x000fe400078e020f */
[----:B--2---:R-:W-:Y:S02]  /*0bf0*/  @P1 IMAD.IADD R2, R2, 0x1, R25 ;  /* 0x0000000102021824 */ /* 0x004fe400078e0219 */
[----:B---3--:R-:W-:Y:S01]  /*0c00*/  @P1 IMAD.IADD R4, R4, 0x1, R27 ;  /* 0x0000000104041824 */ /* 0x008fe200078e021b */
[----:B----4-:R-:W-:Y:S01]  /*0c10*/  @P1 IADD3 R5, PT, PT, R5, R28, RZ ;  /* 0x0000001c05051210 */ /* 0x010fe20007ffe0ff */
[----:B------:R-:W-:Y:S06]  /*0c20*/  BRA.U UP0, `(.L_x_5) ;  /* 0xfffffff900307547 */ /* 0x000fec000b83ffff */
[----:B------:R-:W0:Y:S02]  /*0c30*/  LDCU UR5, c[0x0][0x398] ;  /* 0x00007300ff0577ac */ /* 0x000e240008000800 */
[----:B0-----:R-:W-:-:S12]  /*0c40*/  ULOP3.LUT UR5, UR5, 0x7ffffff8, URZ, 0xc0, !UPT ;  /* 0x7ffffff805057892 */ /* 0x001fd8000f8ec0ff */
.L_x_4:
[----:B------:R-:W0:Y:S02]  /*0c50*/  LDCU UR6, c[0x0][0x398] ;  /* 0x00007300ff0677ac */ /* 0x000e240008000800 */
[----:B0-----:R-:W-:-:S04]  /*0c60*/  ULOP3.LUT UR8, UR6, 0x7, URZ, 0xc0, !UPT ;  /* 0x0000000706087892 */ /* 0x001fc8000f8ec0ff */
[----:B------:R-:W-:-:S09]  /*0c70*/  UISETP.NE.AND UP0, UPT, UR8, URZ, UPT ;  /* 0x000000ff0800728c */ /* 0x000fd2000bf05270 */
[----:B------:R-:W-:Y:S05]  /*0c80*/  BRA.U !UP0, `(.L_x_6) ;  /* 0x0000000908107547 */ /* 0x000fea000b800000 */
[----:B------:R-:W-:Y:S01]  /*0c90*/  USHF.R.U32.HI UR9, URZ, 0x1, UR6 ;  /* 0x00000001ff097899 */ /* 0x000fe20008011606 */
[----:B------:R-:W0:Y:S01]  /*0ca0*/  LDCU UR7, c[0x0][0x398] ;  /* 0x00007300ff0777ac */ /* 0x000e220008000800 */
[----:B------:R-:W-:-:S04]  /*0cb0*/  UIADD3 UR6, UPT, UPT, UR8, -0x1, URZ ;  /* 0xffffffff08067890 */ /* 0x000fc8000fffe0ff */
[----:B------:R-:W-:Y:S01]  /*0cc0*/  VIADD R20, R3, -UR9 ;  /* 0x8000000903147c36 */ /* 0x000fe20008000000 */
[----:B------:R-:W-:Y:S02]  /*0cd0*/  UISETP.GE.U32.AND UP0, UPT, UR6, 0x3, UPT ;  /* 0x000000030600788c */ /* 0x000fe4000bf06070 */
[----:B0-----:R-:W-:-:S07]  /*0ce0*/  ULOP3.LUT UP1, UR8, UR7, 0x3, URZ, 0xc0, !UPT ;  /* 0x0000000307087892 */ /* 0x001fce000f82c0ff */
[----:B------:R-:W-:Y:S05]  /*0cf0*/  BRA.U !UP0, `(.L_x_7) ;  /* 0x0000000508007547 */ /* 0x000fea000b800000 */
[----:B------:R-:W0:Y:S01]  /*0d00*/  LDCU UR6, c[0x0][0x394] ;  /* 0x00007280ff0677ac */ /* 0x000e220008000800 */
[----:B------:R-:W-:Y:S02]  /*0d10*/  VIADD R15, R0, -UR9 ;  /* 0x80000009000f7c36 */ /* 0x000fe40008000000 */
[----:B------:R-:W-:-:S03]  /*0d20*/  VIADD R25, R20, UR4 ;  /* 0x0000000414197c36 */ /* 0x000fc60008000000 */
[----:B------:R-:W-:-:S04]  /*0d30*/  IADD3 R15, PT, PT, R15, UR5, RZ ;  /* 0x000000050f0f7c10 */ /* 0x000fc8000fffe0ff */
[----:B0-----:R-:W-:-:S04]  /*0d40*/  ISETP.GE.AND P1, PT, R15, UR6, PT ;  /* 0x000000060f007c0c */ /* 0x001fc8000bf26270 */
[----:B------:R-:W-:-:S04]  /*0d50*/  ISETP.GT.AND P1, PT, R15, -0x1, !P1 ;  /* 0xffffffff0f00780c */ /* 0x000fc80004f24270 */
[----:B------:R-:W-:-:S13]  /*0d60*/  PLOP3.LUT P1, PT, P0, P1, PT, 0x80, 0x8 ;  /* 0x000000000008781c */ /* 0x000fda0000723070 */
[----:B------:R-:W0:Y:S01]  /*0d70*/  @P1 LDC.64 R12, c[0x0][0x380] ;  /* 0x0000e000ff0c1b82 */ /* 0x000e220000000a00 */
[----:B------:R-:W-:-:S04]  /*0d80*/  @P1 IMAD R14, R15, R26, R25 ;  /* 0x0000001a0f0e1224 */ /* 0x000fc800078e0219 */
[----:B------:R-:W-:-:S05]  /*0d90*/  @P1 IMAD R14, R14, 0x3, RZ ;  /* 0x000000030e0e1824 */ /* 0x000fca00078e02ff */
[----:B0-----:R-:W-:-:S04]  /*0da0*/  @P1 IADD3 R22, P2, PT, R14, R12, RZ ;  /* 0x0000000c0e161210 */ /* 0x001fc80007f5e0ff */
[----:B------:R-:W-:-:S05]  /*0db0*/  @P1 LEA.HI.X.SX32 R23, R14, R13, 0x1, P2 ;  /* 0x0000000d0e171211 */ /* 0x000fca00010f0eff */
[----:B------:R-:W2:Y:S04]  /*0dc0*/  @P1 LDG.E.U8 R17, desc[UR10][R22.64] ;  /* 0x0000000a16111981 */ /* 0x000ea8000c1e1100 */
[----:B------:R-:W3:Y:S01]  /*0dd0*/  @P1 LDG.E.U8 R21, desc[UR10][R22.64+0x1] ;  /* 0x0000010a16151981 */ /* 0x000ee2000c1e1100 */
[C---:B------:R-:W-:Y:S02]  /*0de0*/  VIADD R27, R15.reuse, 0x1 ;  /* 0x000000010f1b7836 */ /* 0x040fe40000000000 */
[C---:B------:R-:W-:Y:S01]  /*0df0*/  VIADD R24, R15.reuse, 0x2 ;  /* 0x000000020f187836 */ /* 0x040fe20000000000 */
[----:B------:R-:W-:Y:S02]  /*0e00*/  IADD3 R15, PT, PT, R15, 0x3, RZ ;  /* 0x000000030f0f7810 */ /* 0x000fe40007ffe0ff */
[----:B------:R-:W-:-:S02]  /*0e10*/  ISETP.GE.AND P2, PT, R27, UR6, PT ;  /* 0x000000061b007c0c */ /* 0x000fc4000bf46270 */
[C---:B------:R-:W-:Y:S02]  /*0e20*/  ISETP.GE.AND P3, PT, R24.reuse, UR6, PT ;  /* 0x0000000618007c0c */ /* 0x040fe4000bf66270 */
[----:B------:R-:W-:Y:S01]  /*0e30*/  ISETP.GE.AND P4, PT, R15, UR6, PT ;  /* 0x000000060f007c0c */ /* 0x000fe2000bf86270 */
[----:B------:R-:W4:Y:S01]  /*0e40*/  @P1 LDG.E.U8 R22, desc[UR10][R22.64+0x2] ;  /* 0x0000020a16161981 */ /* 0x000f22000c1e1100 */
[----:B------:R-:W-:Y:S02]  /*0e50*/  ISETP.GT.AND P2, PT, R27, -0x1, !P2 ;  /* 0xffffffff1b00780c */ /* 0x000fe40005744270 */
[----:B------:R-:W-:Y:S02]  /*0e60*/  ISETP.GT.AND P3, PT, R24, -0x1, !P3 ;  /* 0xffffffff1800780c */ /* 0x000fe40005f64270 */
[----:B------:R-:W-:Y:S02]  /*0e70*/  ISETP.GT.AND P4, PT, R15, -0x1, !P4 ;  /* 0xffffffff0f00780c */ /* 0x000fe40006784270 */
[----:B------:R-:W-:-:S02]  /*0e80*/  PLOP3.LUT P2, PT, P0, P2, PT, 0x80, 0x8 ;  /* 0x000000000008781c */ /* 0x000fc40000745070 */
[----:B------:R-:W-:Y:S02]  /*0e90*/  PLOP3.LUT P3, PT, P0, P3, PT, 0x80, 0x8 ;  /* 0x000000000008781c */ /* 0x000fe40000767070 */
[----:B------:R-:W-:-:S09]  /*0ea0*/  PLOP3.LUT P4, PT, P0, P4, PT, 0x80, 0x8 ;  /* 0x000000000008781c */ /* 0x000fd20000789070 */
[----:B------:R-:W0:Y:S01]  /*0eb0*/  @P2 LDC.64 R12, c[0x0][0x380] ;  /* 0x0000e000ff0c2b82 */ /* 0x000e220000000a00 */
[-CC-:B------:R-:W-:Y:S02]  /*0ec0*/  @P2 IMAD R27, R27, R26.reuse, R25.reuse ;  /* 0x0000001a1b1b2224 */ /* 0x180fe400078e0219 */
[-CC-:B------:R-:W-:Y:S02]  /*0ed0*/  @P3 IMAD R24, R24, R26.reuse, R25.reuse ;  /* 0x0000001a18183224 */ /* 0x180fe400078e0219 */
[----:B------:R-:W-:-:S03]  /*0ee0*/  @P4 IMAD R25, R15, R26, R25 ;  /* 0x0000001a0f194224 */ /* 0x000fc600078e0219 */
[----:B------:R-:W1:Y:S01]  /*0ef0*/  @P3 LDC.64 R14, c[0x0][0x380] ;  /* 0x0000e000ff0e3b82 */ /* 0x000e620000000a00 */
[----:B------:R-:W-:Y:S02]  /*0f00*/  @P2 IMAD R27, R27, 0x3, RZ ;  /* 0x000000031b1b2824 */ /* 0x000fe400078e02ff */
[----:B------:R-:W-:Y:S02]  /*0f10*/  @P3 IMAD R24, R24, 0x3, RZ ;  /* 0x0000000318183824 */ /* 0x000fe400078e02ff */
[----:B------:R-:W-:Y:S01]  /*0f20*/  @P4 IMAD R25, R25, 0x3, RZ ;  /* 0x0000000319194824 */ /* 0x000fe200078e02ff */
[----:B0-----:R-:W-:-:S04]  /*0f30*/  @P2 IADD3 R12, P5, PT, R27, R12, RZ ;  /* 0x0000000c1b0c2210 */ /* 0x001fc80007fbe0ff */
[----:B------:R-:W-:Y:S02]  /*0f40*/  @P2 LEA.HI.X.SX32 R13, R27, R13, 0x1, P5 ;  /* 0x0000000d1b0d2211 */ /* 0x000fe400028f0eff */
[----:B-1----:R-:W-:-:S03]  /*0f50*/  @P3 IADD3 R14, P5, PT, R24, R14, RZ ;  /* 0x0000000e180e3210 */ /* 0x002fc60007fbe0ff */
[----:B------:R-:W5:Y:S01]  /*0f60*/  @P2 LDG.E.U8 R23, desc[UR10][R12.64+0x1] ;  /* 0x0000010a0c172981 */ /* 0x000f62000c1e1100 */
[----:B------:R-:W-:-:S03]  /*0f70*/  @P3 LEA.HI.X.SX32 R15, R24, R15, 0x1, P5 ;  /* 0x0000000f180f3211 */ /* 0x000fc600028f0eff */
[----:B------:R-:W5:Y:S04]  /*0f80*/  @P2 LDG.E.U8 R24, desc[UR10][R12.64+0x2] ;  /* 0x0000020a0c182981 */ /* 0x000f68000c1e1100 */
[----:B------:R-:W5:Y:S04]  /*0f90*/  @P3 LDG.E.U8 R27, desc[UR10][R14.64+0x1] ;  /* 0x0000010a0e1b3981 */ /* 0x000f68000c1e1100 */
[----:B------:R-:W5:Y:S01]  /*0fa0*/  @P3 LDG.E.U8 R28, desc[UR10][R14.64+0x2] ;  /* 0x0000020a0e1c3981 */ /* 0x000f62000c1e1100 */
[----:B--2---:R-:W-:Y:S02]  /*0fb0*/  @P1 IMAD.IADD R2, R2, 0x1, R17 ;  /* 0x0000000102021824 */ /* 0x004fe400078e0211 */
[----:B------:R-:W0:Y:S01]  /*0fc0*/  @P4 LDC.64 R16, c[0x0][0x380] ;  /* 0x0000e000ff104b82 */ /* 0x000e220000000a00 */
[----:B---3--:R-:W-:-:S02]  /*0fd0*/  @P1 IMAD.IADD R4, R4, 0x1, R21 ;  /* 0x0000000104041824 */ /* 0x008fc400078e0215 */
[----:B------:R-:W2:Y:S01]  /*0fe0*/  @P2 LDG.E.U8 R21, desc[UR10][R12.64] ;  /* 0x0000000a0c152981 */ /* 0x000ea2000c1e1100 */
[----:B0-----:R-:W-:-:S04]  /*0ff0*/  @P4 IADD3 R16, P5, PT, R25, R16, RZ ;  /* 0x0000001019104210 */ /* 0x001fc80007fbe0ff */
[----:B------:R-:W-:Y:S02]  /*1000*/  @P4 LEA.HI.X.SX32 R17, R25, R17, 0x1, P5 ;  /* 0x0000001119114211 */ /* 0x000fe400028f0eff */
[----:B------:R-:W3:Y:S04]  /*1010*/  @P3 LDG.E.U8 R25, desc[UR10][R14.64] ;  /* 0x0000000a0e193981 */ /* 0x000ee8000c1e1100 */
[----:B------:R-:W3:Y:S04]  /*1020*/  @P4 LDG.E.U8 R29, desc[UR10][R16.64] ;  /* 0x0000000a101d4981 */ /* 0x000ee8000c1e1100 */
[----:B------:R-:W3:Y:S04]  /*1030*/  @P4 LDG.E.U8 R13, desc[UR10][R16.64+0x1] ;  /* 0x0000010a100d4981 */ /* 0x000ee8000c1e1100 */
[----:B------:R-:W3:Y:S01]  /*1040*/  @P4 LDG.E.U8 R16, desc[UR10][R16.64+0x2] ;  /* 0x0000020a10104981 */ /* 0x000ee2000c1e1100 */
[----:B----4-:R-:W-:Y:S01]  /*1050*/  @P1 IMAD.IADD R5, R5, 0x1, R22 ;  /* 0x0000000105051824 */ /* 0x010fe200078e0216 */
[----:B------:R-:W-:Y:S01]  /*1060*/  UIADD3 UR5, UPT, UPT, UR5, 0x4, URZ ;  /* 0x0000000405057890 */ /* 0x000fe2000fffe0ff */
[----:B-----5:R-:W-:-:S02]  /*1070*/  @P2 IMAD.IADD R4, R4, 0x1, R23 ;  /* 0x0000000104042824 */ /* 0x020fc400078e0217 */
[----:B------:R-:W-:-:S03]  /*1080*/  @P2 IMAD.IADD R5, R5, 0x1, R24 ;  /* 0x0000000105052824 */ /* 0x000fc600078e0218 */
[----:B------:R-:W-:Y:S01]  /*1090*/  @P3 IADD3 R4, PT, PT, R4, R27, RZ ;  /* 0x0000001b04043210 */ /* 0x000fe20007ffe0ff */
[----:B------:R-:W-:Y:S01]  /*10a0*/  @P3 IMAD.IADD R5, R5, 0x1, R28 ;  /* 0x0000000105053824 */ /* 0x000fe200078e021c */
[----:B--2---:R-:W-:-:S05]  /*10b0*/  @P2 IADD3 R2, PT, PT, R2, R21, RZ ;  /* 0x0000001502022210 */ /* 0x004fca0007ffe0ff */
[----:B---3--:R-:W-:-:S04]  /*10c0*/  @P3 IMAD.IADD R2, R2, 0x1, R25 ;  /* 0x0000000102023824 */ /* 0x008fc800078e0219 */
[----:B------:R-:W-:Y:S02]  /*10d0*/  @P4 IMAD.IADD R2, R2, 0x1, R29 ;  /* 0x0000000102024824 */ /* 0x000fe400078e021d */
[----:B------:R-:W-:Y:S01]  /*10e0*/  @P4 IMAD.IADD R4, R4, 0x1, R13 ;  /* 0x0000000104044824 */ /* 0x000fe200078e020d */
[----:B------:R-:W-:-:S07]  /*10f0*/  @P4 IADD3 R5, PT, PT, R5, R16, RZ ;  /* 0x0000001005054210 */ /* 0x000fce0007ffe0ff */
.L_x_7:
[----:B------:R-:W-:Y:S05]  /*1100*/  BRA.U !UP1, `(.L_x_6) ;  /* 0x0000000109f07547 */ /* 0x000fea000b800000 */
[----:B------:R-:W-:Y:S02]  /*1110*/  UISETP.NE.AND UP0, UPT, UR8, 0x1, UPT ;  /* 0x000000010800788c */ /* 0x000fe4000bf05270 */
[----:B------:R-:W-:-:S04]  /*1120*/  ULOP3.LUT UR6, UR7, 0x1, URZ, 0xc0, !UPT ;  /* 0x0000000107067892 */ /* 0x000fc8000f8ec0ff */
[----:B------:R-:W-:-:S03]  /*1130*/  UISETP.NE.U32.AND UP1, UPT, UR6, 0x1, UPT ;  /* 0x000000010600788c */ /* 0x000fc6000bf25070 */
[----:B------:R-:W-:Y:S08]  /*1140*/  BRA.U !UP0, `(.L_x_8) ;  /* 0x0000000108887547 */ /* 0x000ff0000b800000 */
[----:B------:R-:W0:Y:S01]  /*1150*/  LDCU UR6, c[0x0][0x394] ;  /* 0x00007280ff0677ac */ /* 0x000e220008000800 */
[----:B------:R-:W-:Y:S01]  /*1160*/  VIADD R21, R0, -UR9 ;  /* 0x8000000900157c36 */ /* 0x000fe20008000000 */
[----:B------:R-:W-:-:S03]  /*1170*/  IADD3 R22, PT, PT, R20, UR4, RZ ;  /* 0x0000000414167c10 */ /* 0x000fc6000fffe0ff */
[----:B------:R-:W-:-:S04]  /*1180*/  VIADD R21, R21, UR5 ;  /* 0x0000000515157c36 */ /* 0x000fc80008000000 */
[C---:B------:R-:W-:Y:S01]  /*1190*/  VIADD R17, R21.reuse, 0x1 ;  /* 0x0000000115117836 */ /* 0x040fe20000000000 */
[----:B0-----:R-:W-:-:S04]  /*11a0*/  ISETP.GE.AND P1, PT, R21, UR6, PT ;  /* 0x0000000615007c0c */ /* 0x001fc8000bf26270 */
[----:B------:R-:W-:Y:S02]  /*11b0*/  ISETP.GE.AND P2, PT, R17, UR6, PT ;  /* 0x0000000611007c0c */ /* 0x000fe4000bf46270 */
[----:B------:R-:W-:Y:S02]  /*11c0*/  ISETP.GT.AND P1, PT, R21, -0x1, !P1 ;  /* 0xffffffff1500780c */ /* 0x000fe40004f24270 */
[----:B------:R-:W-:Y:S02]  /*11d0*/  ISETP.GT.AND P2, PT, R17, -0x1, !P2 ;  /* 0xffffffff1100780c */ /* 0x000fe40005744270 */
[----:B------:R-:W-:Y:S02]  /*11e0*/  PLOP3.LUT P1, PT, P0, P1, PT, 0x80, 0x8 ;  /* 0x000000000008781c */ /* 0x000fe40000723070 */
[----:B------:R-:W-:-:S11]  /*11f0*/  PLOP3.LUT P2, PT, P0, P2, PT, 0x80, 0x8 ;  /* 0x000000000008781c */ /* 0x000fd60000745070 */
[----:B------:R-:W0:Y:S01]  /*1200*/  @P1 LDC.64 R12, c[0x0][0x380] ;  /* 0x0000e000ff0c1b82 */ /* 0x000e220000000a00 */
[-CC-:B------:R-:W-:Y:S02]  /*1210*/  @P1 IMAD R16, R21, R26.reuse, R22.reuse ;  /* 0x0000001a15101224 */ /* 0x180fe400078e0216 */
[----:B------:R-:W-:Y:S02]  /*1220*/  @P2 IMAD R17, R17, R26, R22 ;  /* 0x0000001a11112224 */ /* 0x000fe400078e0216 */
[----:B------:R-:W-:Y:S02]  /*1230*/  @P1 IMAD R16, R16, 0x3, RZ ;  /* 0x0000000310101824 */ /* 0x000fe400078e02ff */
[----:B------:R-:W-:Y:S01]  /*1240*/  @P2 IMAD R17, R17, 0x3, RZ ;  /* 0x0000000311112824 */ /* 0x000fe200078e02ff */
[----:B------:R-:W1:Y:S02]  /*1250*/  @P2 LDC.64 R14, c[0x0][0x380] ;  /* 0x0000e000ff0e2b82 */ /* 0x000e640000000a00 */
[----:B0-----:R-:W-:-:S04]  /*1260*/  @P1 IADD3 R12, P3, PT, R16, R12, RZ ;  /* 0x0000000c100c1210 */ /* 0x001fc80007f7e0ff */
[----:B------:R-:W-:Y:S02]  /*1270*/  @P1 LEA.HI.X.SX32 R13, R16, R13, 0x1, P3 ;  /* 0x0000000d100d1211 */ /* 0x000fe400018f0eff */
[----:B-1----:R-:W-:-:S03]  /*1280*/  @P2 IADD3 R14, P3, PT, R17, R14, RZ ;  /* 0x0000000e110e2210 */ /* 0x002fc60007f7e0ff */
[----:B------:R-:W2:Y:S01]  /*1290*/  @P1 LDG.E.U8 R21, desc[UR10][R12.64+0x1] ;  /* 0x0000010a0c151981 */ /* 0x000ea2000c1e1100 */
[----:B------:R-:W-:-:S03]  /*12a0*/  @P2 LEA.HI.X.SX32 R15, R17, R15, 0x1, P3 ;  /* 0x0000000f110f2211 */ /* 0x000fc600018f0eff */
[----:B------:R-:W3:Y:S04]  /*12b0*/  @P1 LDG.E.U8 R16, desc[UR10][R12.64+0x2] ;  /* 0x0000020a0c101981 */ /* 0x000ee8000c1e1100 */
[----:B------:R-:W4:Y:S04]  /*12c0*/  @P1 LDG.E.U8 R17, desc[UR10][R12.64] ;  /* 0x0000000a0c111981 */ /* 0x000f28000c1e1100 */
[----:B------:R-:W5:Y:S04]  /*12d0*/  @P2 LDG.E.U8 R23, desc[UR10][R14.64] ;  /* 0x0000000a0e172981 */ /* 0x000f68000c1e1100 */
[----:B------:R-:W5:Y:S04]  /*12e0*/  @P2 LDG.E.U8 R25, desc[UR10][R14.64+0x1] ;  /* 0x0000010a0e192981 */ /* 0x000f68000c1e1100 */
[----:B------:R-:W5:Y:S01]  /*12f0*/  @P2 LDG.E.U8 R22, desc[UR10][R14.64+0x2] ;  /* 0x0000020a0e162981 */ /* 0x000f62000c1e1100 */
[----:B------:R-:W-:Y:S01]  /*1300*/  UIADD3 UR5, UPT, UPT, UR5, 0x2, URZ ;  /* 0x0000000205057890 */ /* 0x000fe2000fffe0ff */
[----:B--2---:R-:W-:Y:S01]  /*1310*/  @P1 IMAD.IADD R4, R4, 0x1, R21 ;  /* 0x0000000104041824 */ /* 0x004fe200078e0215 */
[----:B---3--:R-:W-:Y:S01]  /*1320*/  @P1 IADD3 R5, PT, PT, R5, R16, RZ ;  /* 0x0000001005051210 */ /* 0x008fe20007ffe0ff */
[----:B----4-:R-:W-:-:S04]  /*1330*/  @P1 IMAD.IADD R2, R2, 0x1, R17 ;  /* 0x0000000102021824 */ /* 0x010fc800078e0211 */
[----:B-----5:R-:W-:Y:S02]  /*1340*/  @P2 IMAD.IADD R2, R2, 0x1, R23 ;  /* 0x0000000102022824 */ /* 0x020fe400078e0217 */
[----:B------:R-:W-:Y:S01]  /*1350*/  @P2 IMAD.IADD R4, R4, 0x1, R25 ;  /* 0x0000000104042824 */ /* 0x000fe200078e0219 */
[----:B------:R-:W-:-:S07]  /*1360*/  @P2 IADD3 R5, PT, PT, R5, R22, RZ ;  /* 0x0000001605052210 */ /* 0x000fce0007ffe0ff */
.L_x_8:
[----:B------:R-:W-:Y:S05]  /*1370*/  BRA.U UP1, `(.L_x_6) ;  /* 0x0000000101547547 */ /* 0x000fea000b800000 */
[----:B------:R-:W0:Y:S01]  /*1380*/  LDCU UR6, c[0x0][0x394] ;  /* 0x00007280ff0677ac */ /* 0x000e220008000800 */
[----:B------:R-:W-:Y:S01]  /*1390*/  VIADD R13, R0, -UR9 ;  /* 0x80000009000d7c36 */ /* 0x000fe20008000000 */
[----:B------:R-:W-:Y:S03]  /*13a0*/  BSSY.RECONVERGENT B0, `(.L_x_6) ;  /* 0x0000012000007945 */ /* 0x000fe60003800200 */
[----:B------:R-:W-:-:S05]  /*13b0*/  VIADD R13, R13, UR5 ;  /* 0x000000050d0d7c36 */ /* 0x000fca0008000000 */
[----:B0-----:R-:W-:-:S04]  /*13c0*/  ISETP.GE.AND P1, PT, R13, UR6, PT ;  /* 0x000000060d007c0c */ /* 0x001fc8000bf26270 */
[----:B------:R-:W-:-:S04]  /*13d0*/  ISETP.GT.AND P1, PT, R13, -0x1, !P1 ;  /* 0xffffffff0d00780c */ /* 0x000fc80004f24270 */
[----:B------:R-:W-:-:S13]  /*13e0*/  PLOP3.LUT P1, PT, P0, P1, PT, 0x80, 0x8 ;  /* 0x000000000008781c */ /* 0x000fda0000723070 */
[----:B------:R-:W-:Y:S05]  /*13f0*/  @!P1 BRA `(.L_x_9) ;  /* 0x0000000000309947 */ /* 0x000fea0003800000 */
[----:B------:R-:W0:Y:S01]  /*1400*/  LDCU.64 UR6, c[0x0][0x380] ;  /* 0x00007000ff0677ac */ /* 0x000e220008000a00 */
[----:B------:R-:W-:-:S05]  /*1410*/  IADD3 R12, PT, PT, R20, UR4, RZ ;  /* 0x00000004140c7c10 */ /* 0x000fca000fffe0ff */
[----:B------:R-:W-:-:S04]  /*1420*/  IMAD R12, R13, R26, R12 ;  /* 0x0000001a0d0c7224 */ /* 0x000fc800078e020c */
[----:B------:R-:W-:-:S05]  /*1430*/  IMAD R13, R12, 0x3, RZ ;  /* 0x000000030c0d7824 */ /* 0x000fca00078e02ff */
[----:B0-----:R-:W-:-:S04]  /*1440*/  IADD3 R12, P0, PT, R13, UR6, RZ ;  /* 0x000000060d0c7c10 */ /* 0x001fc8000ff1e0ff */
[----:B------:R-:W-:-:S05]  /*1450*/  LEA.HI.X.SX32 R13, R13, UR7, 0x1, P0 ;  /* 0x000000070d0d7c11 */ /* 0x000fca00080f0eff */
[----:B------:R-:W2:Y:S04]  /*1460*/  LDG.E.U8 R15, desc[UR10][R12.64] ;  /* 0x0000000a0c0f7981 */ /* 0x000ea8000c1e1100 */
[----:B------:R-:W3:Y:S04]  /*1470*/  LDG.E.U8 R17, desc[UR10][R12.64+0x1] ;  /* 0x0000010a0c117981 */ /* 0x000ee8000c1e1100 */
[----:B------:R-:W4:Y:S01]  /*1480*/  LDG.E.U8 R14, desc[UR10][R12.64+0x2] ;  /* 0x0000020a0c0e7981 */ /* 0x000f22000c1e1100 */
[----:B--2---:R-:W-:Y:S02]  /*1490*/  IMAD.IADD R2, R2, 0x1, R15 ;  /* 0x0000000102027824 */ /* 0x004fe400078e020f */
[----:B---3--:R-:W-:Y:S01]  /*14a0*/  IMAD.IADD R4, R4, 0x1, R17 ;  /* 0x0000000104047824 */ /* 0x008fe200078e0211 */
[----:B----4-:R-:W-:-:S07]  /*14b0*/  IADD3 R5, PT, PT, R5, R14, RZ ;  /* 0x0000000e05057210 */ /* 0x010fce0007ffe0ff */
.L_x_9:
[----:B------:R-:W-:Y:S05]  /*14c0*/  BSYNC.RECONVERGENT B0 ;  /* 0x0000000000007941 */ /* 0x000fea0003800200 */
.L_x_6:
[----:B------:R-:W0:Y:S01]  /*14d0*/  LDCU UR5, c[0x0][0x398] ;  /* 0x00007300ff0577ac */ /* 0x000e220008000800 */
[----:B------:R-:W-:-:S04]  /*14e0*/  UIADD3 UR4, UPT, UPT, UR4, 0x1, URZ ;  /* 0x0000000104047890 */ /* 0x000fc8000fffe0ff */
[----:B0-----:R-:W-:-:S09]  /*14f0*/  UISETP.NE.AND UP0, UPT, UR4, UR5, UPT ;  /* 0x000000050400728c */ /* 0x001fd2000bf05270 */
[----:B------:R-:W-:Y:S05]  /*1500*/  BRA.U UP0, `(.L_x_10) ;  /* 0xffffffed00787547 */ /* 0x000fea000b83ffff */
.L_x_3:
[----:B------:R-:W0:Y:S01]  /*1510*/  LDC R7, c[0x0][0x3a8] ;  /* 0x0000ea00ff077b82 */ /* 0x000e220000000800 */
[----:B------:R-:W-:Y:S01]  /*1520*/  IABS R12, R2 ;  /* 0x00000002000c7213 */ /* 0x000fe20000000000 */
[----:B------:R-:W1:Y:S01]  /*1530*/  LDCU.64 UR6, c[0x0][0x388] ;  /* 0x00007100ff0677ac */ /* 0x000e620008000a00 */
[----:B------:R-:W-:Y:S01]  /*1540*/  IABS R13, R4 ;  /* 0x00000004000d7213 */ /* 0x000fe20000000000 */
[----:B------:R-:W-:Y:S01]  /*1550*/  IMAD R0, R0, R26, R3 ;  /* 0x0000001a00007224 */ /* 0x000fe200078e0203 */
[----:B------:R-:W-:-:S03]  /*1560*/  IABS R15, R5 ;  /* 0x00000005000f7213 */ /* 0x000fc60000000000 */
[----:B------:R-:W-:Y:S01]  /*1570*/  IMAD R0, R0, 0x3, RZ ;  /* 0x0000000300007824 */ /* 0x000fe200078e02ff */
[-C--:B0-----:R-:W-:Y:S02]  /*1580*/  IABS R6, R7.reuse ;  /* 0x0000000700067213 */ /* 0x081fe40000000000 */
[-C--:B------:R-:W-:Y:S02]  /*1590*/  LOP3.LUT R2, R2, R7.reuse, RZ, 0x3c, !PT ;  /* 0x0000000702027212 */ /* 0x080fe400078e3cff */
[----:B------:R-:W0:Y:S01]  /*15a0*/  I2F.RP R10, R6 ;  /* 0x00000006000a7306 */ /* 0x000e220000209400 */
[-C--:B------:R-:W-:Y:S02]  /*15b0*/  LOP3.LUT R4, R4, R7.reuse, RZ, 0x3c, !PT ;  /* 0x0000000704047212 */ /* 0x080fe400078e3cff */
[----:B------:R-:W-:Y:S02]  /*15c0*/  LOP3.LUT R5, R5, R7, RZ, 0x3c, !PT ;  /* 0x0000000705057212 */ /* 0x000fe400078e3cff */
[----:B------:R-:W-:-:S03]  /*15d0*/  ISETP.GE.AND P4, PT, R2, RZ, PT ;  /* 0x000000ff0200720c */ /* 0x000fc60003f86270 */
[----:B0-----:R-:W0:Y:S02]  /*15e0*/  MUFU.RCP R10, R10 ;  /* 0x0000000a000a7308 */ /* 0x001e240000001000 */
[----:B0-----:R-:W-:-:S06]  /*15f0*/  VIADD R8, R10, 0xffffffe ;  /* 0x0ffffffe0a087836 */ /* 0x001fcc0000000000 */
[----:B------:R0:W2:Y:S02]  /*1600*/  F2I.FTZ.U32.TRUNC.NTZ R9, R8 ;  /* 0x0000000800097305 */ /* 0x0000a4000021f000 */
[----:B0-----:R-:W-:Y:S02]  /*1610*/  HFMA2 R8, -RZ, RZ, 0, 0 ;  /* 0x00000000ff087431 */ /* 0x001fe400000001ff */
[----:B--2---:R-:W-:-:S04]  /*1620*/  IMAD.MOV R11, RZ, RZ, -R9 ;  /* 0x000000ffff0b7224 */ /* 0x004fc800078e0a09 */
[----:B------:R-:W-:-:S04]  /*1630*/  IMAD R11, R11, R6, RZ ;  /* 0x000000060b0b7224 */ /* 0x000fc800078e02ff */
[----:B------:R-:W-:-:S04]  /*1640*/  IMAD.HI.U32 R9, R9, R11, R8 ;  /* 0x0000000b09097227 */ /* 0x000fc800078e0008 */
[----:B------:R-:W-:Y:S02]  /*1650*/  IMAD.MOV.U32 R11, RZ, RZ, R12 ;  /* 0x000000ffff0b7224 */ /* 0x000fe400078e000c */
[----:B------:R-:W-:-:S04]  /*1660*/  IMAD.HI.U32 R10, R9, R13, RZ ;  /* 0x0000000d090a7227 */ /* 0x000fc800078e00ff */
[----:B------:R-:W-:Y:S01]  /*1670*/  IMAD.HI.U32 R8, R9, R11, RZ ;  /* 0x0000000b09087227 */ /* 0x000fe200078e00ff */
[----:B------:R-:W-:-:S03]  /*1680*/  IADD3 R14, PT, PT, -R10, RZ, RZ ;  /* 0x000000ff0a0e7210 */ /* 0x000fc60007ffe1ff */
[----:B------:R-:W-:-:S04]  /*1690*/  IMAD.HI.U32 R12, R9, R15, RZ ;  /* 0x0000000f090c7227 */ /* 0x000fc800078e00ff */
[----:B------:R-:W-:Y:S02]  /*16a0*/  IMAD.MOV R9, RZ, RZ, -R8 ;  /* 0x000000ffff097224 */ /* 0x000fe400078e0a08 */
[----:B------:R-:W-:Y:S02]  /*16b0*/  IMAD.MOV R16, RZ, RZ, -R12 ;  /* 0x000000ffff107224 */ /* 0x000fe400078e0a0c */
[C---:B------:R-:W-:Y:S02]  /*16c0*/  IMAD R9, R6.reuse, R9, R11 ;  /* 0x0000000906097224 */ /* 0x040fe400078e020b */
[C---:B------:R-:W-:Y:S02]  /*16d0*/  IMAD R11, R6.reuse, R14, R13 ;  /* 0x0000000e060b7224 */ /* 0x040fe400078e020d */
[C---:B------:R-:W-:Y:S01]  /*16e0*/  IMAD R13, R6.reuse, R16, R15 ;  /* 0x00000010060d7224 */ /* 0x040fe200078e020f */
[C---:B------:R-:W-:Y:S02]  /*16f0*/  ISETP.GT.U32.AND P5, PT, R6.reuse, R9, PT ;  /* 0x000000090600720c */ /* 0x040fe40003fa4070 */
[----:B------:R-:W-:-:S02]  /*1700*/  ISETP.GT.U32.AND P6, PT, R6, R11, PT ;  /* 0x0000000b0600720c */ /* 0x000fc40003fc4070 */
[----:B------:R-:W-:-:S09]  /*1710*/  ISETP.GT.U32.AND P0, PT, R6, R13, PT ;  /* 0x0000000d0600720c */ /* 0x000fd20003f04070 */
[--C-:B------:R-:W-:Y:S02]  /*1720*/  @!P5 IMAD.IADD R9, R9, 0x1, -R6.reuse ;  /* 0x000000010909d824 */ /* 0x100fe400078e0a06 */
[-C--:B------:R-:W-:Y:S01]  /*1730*/  @!P6 IADD3 R11, PT, PT, R11, -R6.reuse, RZ ;  /* 0x800000060b0be210 */ /* 0x080fe20007ffe0ff */
[----:B------:R-:W-:Y:S01]  /*1740*/  @!P5 VIADD R8, R8, 0x1 ;  /* 0x000000010808d836 */ /* 0x000fe20000000000 */
[----:B------:R-:W-:Y:S01]  /*1750*/  @!P6 IADD3 R10, PT, PT, R10, 0x1, RZ ;  /* 0x000000010a0ae810 */ /* 0x000fe20007ffe0ff */
[----:B------:R-:W-:Y:S01]  /*1760*/  @!P0 IMAD.IADD R13, R13, 0x1, -R6 ;  /* 0x000000010d0d8824 */ /* 0x000fe200078e0a06 */
[-C--:B------:R-:W-:Y:S01]  /*1770*/  ISETP.GE.U32.AND P1, PT, R9, R6.reuse, PT ;  /* 0x000000060900720c */ /* 0x080fe20003f26070 */
[----:B------:R-:W-:Y:S01]  /*1780*/  @!P0 VIADD R12, R12, 0x1 ;  /* 0x000000010c0c8836 */ /* 0x000fe20000000000 */
[-C--:B------:R-:W-:Y:S02]  /*1790*/  ISETP.GE.U32.AND P2, PT, R11, R6.reuse, PT ;  /* 0x000000060b00720c */ /* 0x080fe40003f46070 */
[----:B------:R-:W-:-:S02]  /*17a0*/  ISETP.GE.U32.AND P3, PT, R13, R6, PT ;  /* 0x000000060d00720c */ /* 0x000fc40003f66070 */
[----:B------:R-:W-:Y:S02]  /*17b0*/  ISETP.GE.AND P5, PT, R4, RZ, PT ;  /* 0x000000ff0400720c */ /* 0x000fe40003fa6270 */
[----:B------:R-:W-:Y:S02]  /*17c0*/  ISETP.GE.AND P6, PT, R5, RZ, PT ;  /* 0x000000ff0500720c */ /* 0x000fe40003fc6270 */
[----:B------:R-:W-:Y:S02]  /*17d0*/  ISETP.NE.AND P0, PT, R7, RZ, PT ;  /* 0x000000ff0700720c */ /* 0x000fe40003f05270 */
[----:B------:R-:W-:Y:S01]  /*17e0*/  LOP3.LUT R7, RZ, R7, RZ, 0x33, !PT ;  /* 0x00000007ff077212 */ /* 0x000fe200078e33ff */
[----:B------:R-:W-:Y:S01]  /*17f0*/  @P1 VIADD R8, R8, 0x1 ;  /* 0x0000000108081836 */ /* 0x000fe20000000000 */
[----:B-1----:R-:W-:Y:S02]  /*1800*/  IADD3 R2, P1, PT, R0, UR6, RZ ;  /* 0x0000000600027c10 */ /* 0x002fe4000ff3e0ff */
[----:B------:R-:W-:Y:S01]  /*1810*/  @P2 IADD3 R10, PT, PT, R10, 0x1, RZ ;  /* 0x000000010a0a2810 */ /* 0x000fe20007ffe0ff */
[----:B------:R-:W-:Y:S01]  /*1820*/  @P3 VIADD R12, R12, 0x1 ;  /* 0x000000010c0c3836 */ /* 0x000fe20000000000 */
[----:B------:R-:W-:Y:S01]  /*1830*/  LEA.HI.X.SX32 R3, R0, UR7, 0x1, P1 ;  /* 0x0000000700037c11 */ /* 0x000fe200088f0eff */
[----:B------:R-:W-:Y:S01]  /*1840*/  @!P4 IMAD.MOV R8, RZ, RZ, -R8 ;  /* 0x000000ffff08c224 */ /* 0x000fe200078e0a08 */
[----:B------:R-:W-:Y:S01]  /*1850*/  @!P5 IADD3 R10, PT, PT, -R10, RZ, RZ ;  /* 0x000000ff0a0ad210 */ /* 0x000fe20007ffe1ff */
[----:B------:R-:W-:-:S03]  /*1860*/  @!P6 IMAD.MOV R12, RZ, RZ, -R12 ;  /* 0x000000ffff0ce224 */ /* 0x000fc600078e0a0c */
[C---:B------:R-:W-:Y:S02]  /*1870*/  SEL R5, R7.reuse, R8, !P0 ;  /* 0x0000000807057207 */ /* 0x040fe40004000000 */
[C---:B------:R-:W-:Y:S02]  /*1880*/  SEL R9, R7.reuse, R10, !P0 ;  /* 0x0000000a07097207 */ /* 0x040fe40004000000 */
[----:B------:R-:W-:Y:S01]  /*1890*/  SEL R7, R7, R12, !P0 ;  /* 0x0000000c07077207 */ /* 0x000fe20004000000 */
[----:B------:R-:W-:Y:S04]  /*18a0*/  STG.E.U8 desc[UR10][R2.64], R5 ;  /* 0x0000000502007986 */ /* 0x000fe8000c10110a */
[----:B------:R-:W-:Y:S04]  /*18b0*/  STG.E.U8 desc[UR10][R2.64+0x1], R9 ;  /* 0x0000010902007986 */ /* 0x000fe8000c10110a */
[----:B------:R-:W-:Y:S01]  /*18c0*/  STG.E.U8 desc[UR10][R2.64+0x2], R7 ;  /* 0x0000020702007986 */ /* 0x000fe2000c10110a */
[----:B------:R-:W-:Y:S05]  /*18d0*/  EXIT ;  /* 0x000000000000794d */ /* 0x000fea0003800000 */
.L_x_11:
        /* <DEDUP_REMOVED lines=10> */
.L_x_13:


//--------------------- .nv.shared.reserved.0     --------------------------
	.section	.nv.shared.reserved.0,"aw",@nobits
	.weak		__nv_reservedSMEM_offset_0_alias
	.size		__nv_reservedSMEM_offset_0_alias, 0, 64
	.other		__nv_reservedSMEM_offset_0_alias,@"STO_CUDA_RESERVED_SHARED STV_DEFAULT"
__nv_reservedSMEM_offset_0_alias:
	.zero		0
	.zero		64


//--------------------- .nv.constant0._Z4InitiPdd --------------------------
	.section	.nv.constant0._Z4InitiPdd,"a",@progbits
	.sectionflags	@""
	.align	4
.nv.constant0._Z4InitiPdd:
	.zero		920


//--------------------- .nv.constant0._Z4blurPhS_iiiPdi --------------------------
	.section	.nv.constant0._Z4blurPhS_iiiPdi,"a",@progbits
	.sectionflags	@""
	.align	4
.nv.constant0._Z4blurPhS_iiiPdi:
	.zero		940


//--------------------- SYMBOLS --------------------------

	.type		.nv.reservedSmem.offset0,@object
	.size		.nv.reservedSmem.offset0,0x4
